//
// Generated by NVIDIA NVVM Compiler
//
// Compiler Build ID: CL-36424714
// Cuda compilation tools, release 13.0, V13.0.88
// Based on NVVM 20.0.0
//

.version 9.0
.target sm_100
.address_size 64

	// .globl	_Z10findHashesPciPiiii
.extern .func  (.param .b32 func_retval0) vprintf
(
	.param .b64 vprintf_param_0,
	.param .b64 vprintf_param_1
)
;
.global .align 1 .b8 $str[38] = {10, 84, 104, 101, 32, 104, 97, 115, 104, 32, 111, 102, 32, 116, 104, 101, 32, 115, 117, 98, 112, 97, 116, 116, 101, 114, 110, 32, 37, 100, 32, 105, 115, 32, 37, 100, 10};
.global .align 1 .b8 $str$1[67] = {112, 97, 116, 116, 101, 114, 110, 32, 104, 97, 115, 104, 32, 37, 100, 44, 32, 116, 101, 120, 116, 32, 104, 97, 115, 104, 32, 37, 100, 44, 32, 98, 108, 111, 99, 107, 32, 105, 100, 32, 37, 100, 44, 32, 105, 32, 61, 32, 37, 100, 44, 32, 116, 104, 114, 101, 97, 100, 32, 105, 100, 58, 32, 37, 100, 10};
.global .align 1 .b8 $str$2[29] = {112, 111, 115, 32, 111, 102, 32, 115, 117, 98, 112, 97, 116, 116, 101, 114, 110, 32, 37, 100, 32, 105, 115, 32, 58, 37, 100, 10};
.global .align 1 .b8 $str$3[65] = {32, 112, 97, 116, 116, 101, 114, 110, 32, 99, 104, 97, 114, 58, 32, 37, 99, 44, 32, 116, 101, 120, 116, 32, 99, 104, 97, 114, 58, 32, 37, 99, 44, 32, 112, 97, 116, 116, 101, 114, 110, 32, 112, 111, 115, 58, 32, 37, 100, 44, 32, 116, 101, 120, 116, 32, 112, 111, 115, 58, 32, 37, 100, 10};
.global .align 1 .b8 $str$4[32] = {112, 111, 115, 105, 116, 105, 111, 110, 32, 111, 102, 32, 116, 104, 101, 32, 112, 97, 116, 116, 101, 114, 110, 32, 105, 115, 32, 58, 37, 100, 10};

.visible .entry _Z10findHashesPciPiiii(
	.param .u64 .ptr .align 1 _Z10findHashesPciPiiii_param_0,
	.param .u32 _Z10findHashesPciPiiii_param_1,
	.param .u64 .ptr .align 1 _Z10findHashesPciPiiii_param_2,
	.param .u32 _Z10findHashesPciPiiii_param_3,
	.param .u32 _Z10findHashesPciPiiii_param_4,
	.param .u32 _Z10findHashesPciPiiii_param_5
)
{
	.reg .pred 	%p<19>;
	.reg .b32 	%r<253>;
	.reg .b64 	%rd<66>;

	ld.param.u64 	%rd16, [_Z10findHashesPciPiiii_param_0];
	ld.param.u32 	%r52, [_Z10findHashesPciPiiii_param_1];
	ld.param.u64 	%rd17, [_Z10findHashesPciPiiii_param_2];
	ld.param.u32 	%r247, [_Z10findHashesPciPiiii_param_3];
	ld.param.u32 	%r54, [_Z10findHashesPciPiiii_param_4];
	ld.param.u32 	%r55, [_Z10findHashesPciPiiii_param_5];
	cvta.to.global.u64 	%rd1, %rd16;
	cvta.to.global.u64 	%rd2, %rd17;
	mov.u32 	%r56, %tid.x;
	mul.lo.s32 	%r57, %r52, %r56;
	sub.s32 	%r1, %r52, %r247;
	mad.lo.s32 	%r2, %r56, %r1, %r56;
	mul.wide.s32 	%rd18, %r2, 4;
	add.s64 	%rd3, %rd2, %rd18;
	cvt.s64.s32 	%rd4, %r57;
	add.s64 	%rd5, %rd1, %rd4;
	mov.b32 	%r58, 0;
	st.global.u32 	[%rd3], %r58;
	setp.lt.s32 	%p1, %r247, 1;
	@%p1 bra 	$L__BB0_13;
	and.b32  	%r3, %r247, 15;
	setp.lt.u32 	%p2, %r247, 16;
	mov.b32 	%r246, 1;
	mov.b32 	%r245, 0;
	mov.u32 	%r234, %r245;
	@%p2 bra 	$L__BB0_4;
	and.b32  	%r234, %r247, 2147483632;
	neg.s32 	%r244, %r234;
	add.s64 	%rd19, %rd4, %rd1;
	add.s64 	%rd64, %rd19, 7;
	mov.b32 	%r246, 1;
	mov.b32 	%r245, 0;
$L__BB0_3:
	.pragma "nounroll";
	ld.global.s8 	%r63, [%rd64+-7];
	mad.lo.s32 	%r64, %r246, %r63, %r245;
	st.global.u32 	[%rd3], %r64;
	mul.lo.s32 	%r65, %r246, %r54;
	ld.global.s8 	%r66, [%rd64+-6];
	mad.lo.s32 	%r67, %r65, %r66, %r64;
	st.global.u32 	[%rd3], %r67;
	mul.lo.s32 	%r68, %r65, %r54;
	ld.global.s8 	%r69, [%rd64+-5];
	mad.lo.s32 	%r70, %r68, %r69, %r67;
	st.global.u32 	[%rd3], %r70;
	mul.lo.s32 	%r71, %r68, %r54;
	ld.global.s8 	%r72, [%rd64+-4];
	mad.lo.s32 	%r73, %r71, %r72, %r70;
	st.global.u32 	[%rd3], %r73;
	mul.lo.s32 	%r74, %r71, %r54;
	ld.global.s8 	%r75, [%rd64+-3];
	mad.lo.s32 	%r76, %r74, %r75, %r73;
	st.global.u32 	[%rd3], %r76;
	mul.lo.s32 	%r77, %r74, %r54;
	ld.global.s8 	%r78, [%rd64+-2];
	mad.lo.s32 	%r79, %r77, %r78, %r76;
	st.global.u32 	[%rd3], %r79;
	mul.lo.s32 	%r80, %r77, %r54;
	ld.global.s8 	%r81, [%rd64+-1];
	mad.lo.s32 	%r82, %r80, %r81, %r79;
	st.global.u32 	[%rd3], %r82;
	mul.lo.s32 	%r83, %r80, %r54;
	ld.global.s8 	%r84, [%rd64];
	mad.lo.s32 	%r85, %r83, %r84, %r82;
	st.global.u32 	[%rd3], %r85;
	mul.lo.s32 	%r86, %r83, %r54;
	ld.global.s8 	%r87, [%rd64+1];
	mad.lo.s32 	%r88, %r86, %r87, %r85;
	st.global.u32 	[%rd3], %r88;
	mul.lo.s32 	%r89, %r86, %r54;
	ld.global.s8 	%r90, [%rd64+2];
	mad.lo.s32 	%r91, %r89, %r90, %r88;
	st.global.u32 	[%rd3], %r91;
	mul.lo.s32 	%r92, %r89, %r54;
	ld.global.s8 	%r93, [%rd64+3];
	mad.lo.s32 	%r94, %r92, %r93, %r91;
	st.global.u32 	[%rd3], %r94;
	mul.lo.s32 	%r95, %r92, %r54;
	ld.global.s8 	%r96, [%rd64+4];
	mad.lo.s32 	%r97, %r95, %r96, %r94;
	st.global.u32 	[%rd3], %r97;
	mul.lo.s32 	%r98, %r95, %r54;
	ld.global.s8 	%r99, [%rd64+5];
	mad.lo.s32 	%r100, %r98, %r99, %r97;
	st.global.u32 	[%rd3], %r100;
	mul.lo.s32 	%r101, %r98, %r54;
	ld.global.s8 	%r102, [%rd64+6];
	mad.lo.s32 	%r103, %r101, %r102, %r100;
	st.global.u32 	[%rd3], %r103;
	mul.lo.s32 	%r104, %r101, %r54;
	ld.global.s8 	%r105, [%rd64+7];
	mad.lo.s32 	%r106, %r104, %r105, %r103;
	st.global.u32 	[%rd3], %r106;
	mul.lo.s32 	%r107, %r104, %r54;
	ld.global.s8 	%r108, [%rd64+8];
	mad.lo.s32 	%r245, %r107, %r108, %r106;
	st.global.u32 	[%rd3], %r245;
	mul.lo.s32 	%r246, %r107, %r54;
	add.s32 	%r244, %r244, 16;
	add.s64 	%rd64, %rd64, 16;
	setp.eq.s32 	%p3, %r244, 0;
	@%p3 bra 	$L__BB0_4;
	bra.uni 	$L__BB0_3;
$L__BB0_4:
	setp.eq.s32 	%p4, %r3, 0;
	@%p4 bra 	$L__BB0_13;
	and.b32  	%r9, %r247, 7;
	setp.lt.u32 	%p5, %r3, 8;
	@%p5 bra 	$L__BB0_7;
	cvt.u64.u32 	%rd20, %r234;
	add.s64 	%rd21, %rd5, %rd20;
	ld.global.s8 	%r109, [%rd21];
	mad.lo.s32 	%r110, %r246, %r109, %r245;
	st.global.u32 	[%rd3], %r110;
	mul.lo.s32 	%r111, %r246, %r54;
	ld.global.s8 	%r112, [%rd21+1];
	mad.lo.s32 	%r113, %r111, %r112, %r110;
	st.global.u32 	[%rd3], %r113;
	mul.lo.s32 	%r114, %r111, %r54;
	ld.global.s8 	%r115, [%rd21+2];
	mad.lo.s32 	%r116, %r114, %r115, %r113;
	st.global.u32 	[%rd3], %r116;
	mul.lo.s32 	%r117, %r114, %r54;
	ld.global.s8 	%r118, [%rd21+3];
	mad.lo.s32 	%r119, %r117, %r118, %r116;
	st.global.u32 	[%rd3], %r119;
	mul.lo.s32 	%r120, %r117, %r54;
	ld.global.s8 	%r121, [%rd21+4];
	mad.lo.s32 	%r122, %r120, %r121, %r119;
	st.global.u32 	[%rd3], %r122;
	mul.lo.s32 	%r123, %r120, %r54;
	ld.global.s8 	%r124, [%rd21+5];
	mad.lo.s32 	%r125, %r123, %r124, %r122;
	st.global.u32 	[%rd3], %r125;
	mul.lo.s32 	%r126, %r123, %r54;
	ld.global.s8 	%r127, [%rd21+6];
	mad.lo.s32 	%r128, %r126, %r127, %r125;
	st.global.u32 	[%rd3], %r128;
	mul.lo.s32 	%r129, %r126, %r54;
	ld.global.s8 	%r130, [%rd21+7];
	mad.lo.s32 	%r245, %r129, %r130, %r128;
	st.global.u32 	[%rd3], %r245;
	mul.lo.s32 	%r246, %r129, %r54;
	add.s32 	%r234, %r234, 8;
$L__BB0_7:
	setp.eq.s32 	%p6, %r9, 0;
	@%p6 bra 	$L__BB0_13;
	and.b32  	%r16, %r247, 3;
	setp.lt.u32 	%p7, %r9, 4;
	@%p7 bra 	$L__BB0_10;
	cvt.u64.u32 	%rd22, %r234;
	add.s64 	%rd23, %rd5, %rd22;
	ld.global.s8 	%r131, [%rd23];
	mad.lo.s32 	%r132, %r246, %r131, %r245;
	st.global.u32 	[%rd3], %r132;
	mul.lo.s32 	%r133, %r246, %r54;
	ld.global.s8 	%r134, [%rd23+1];
	mad.lo.s32 	%r135, %r133, %r134, %r132;
	st.global.u32 	[%rd3], %r135;
	mul.lo.s32 	%r136, %r133, %r54;
	ld.global.s8 	%r137, [%rd23+2];
	mad.lo.s32 	%r138, %r136, %r137, %r135;
	st.global.u32 	[%rd3], %r138;
	mul.lo.s32 	%r139, %r136, %r54;
	ld.global.s8 	%r140, [%rd23+3];
	mad.lo.s32 	%r245, %r139, %r140, %r138;
	st.global.u32 	[%rd3], %r245;
	mul.lo.s32 	%r246, %r139, %r54;
	add.s32 	%r234, %r234, 4;
$L__BB0_10:
	setp.eq.s32 	%p8, %r16, 0;
	@%p8 bra 	$L__BB0_13;
	cvt.u64.u32 	%rd24, %r234;
	add.s64 	%rd25, %rd4, %rd24;
	add.s64 	%rd63, %rd1, %rd25;
	neg.s32 	%r241, %r16;
$L__BB0_12:
	.pragma "nounroll";
	ld.global.s8 	%r141, [%rd63];
	mad.lo.s32 	%r245, %r246, %r141, %r245;
	st.global.u32 	[%rd3], %r245;
	mul.lo.s32 	%r246, %r246, %r54;
	add.s64 	%rd63, %rd63, 1;
	add.s32 	%r241, %r241, 1;
	setp.ne.s32 	%p9, %r241, 0;
	@%p9 bra 	$L__BB0_12;
$L__BB0_13:
	setp.lt.s32 	%p10, %r1, 1;
	@%p10 bra 	$L__BB0_26;
	add.s32 	%r30, %r247, -1;
	and.b32  	%r31, %r1, 7;
	sub.s32 	%r143, %r247, %r52;
	setp.gt.u32 	%p11, %r143, -8;
	mov.b32 	%r251, 1;
	@%p11 bra 	$L__BB0_18;
	and.b32  	%r145, %r1, 2147483640;
	neg.s32 	%r249, %r145;
	add.s64 	%rd26, %rd4, %rd1;
	add.s64 	%rd10, %rd26, 3;
	add.s64 	%rd28, %rd18, %rd2;
	add.s64 	%rd65, %rd28, 16;
	mov.b32 	%r248, 0;
$L__BB0_16:
	.pragma "nounroll";
	add.s32 	%r146, %r248, 1;
	cvt.s64.s32 	%rd29, %r247;
	add.s64 	%rd30, %rd10, %rd29;
	ld.global.s8 	%r147, [%rd30+-3];
	cvt.s64.s32 	%rd31, %r146;
	mul.wide.s32 	%rd32, %r146, 4;
	add.s64 	%rd33, %rd3, %rd32;
	ld.global.u32 	%r148, [%rd33+-4];
	add.s64 	%rd34, %rd5, %rd31;
	ld.global.s8 	%r149, [%rd34+-1];
	sub.s32 	%r150, %r148, %r149;
	div.s32 	%r151, %r150, %r54;
	mad.lo.s32 	%r152, %r55, %r147, %r151;
	st.global.u32 	[%rd65+-12], %r152;
	ld.global.s8 	%r153, [%rd30+-2];
	ld.global.s8 	%r154, [%rd34];
	sub.s32 	%r155, %r152, %r154;
	div.s32 	%r156, %r155, %r54;
	mad.lo.s32 	%r157, %r55, %r153, %r156;
	st.global.u32 	[%rd65+-8], %r157;
	ld.global.s8 	%r158, [%rd30+-1];
	ld.global.s8 	%r159, [%rd34+1];
	sub.s32 	%r160, %r157, %r159;
	div.s32 	%r161, %r160, %r54;
	mad.lo.s32 	%r162, %r55, %r158, %r161;
	st.global.u32 	[%rd65+-4], %r162;
	ld.global.s8 	%r163, [%rd30];
	ld.global.s8 	%r164, [%rd34+2];
	sub.s32 	%r165, %r162, %r164;
	div.s32 	%r166, %r165, %r54;
	mad.lo.s32 	%r167, %r55, %r163, %r166;
	st.global.u32 	[%rd65], %r167;
	ld.global.s8 	%r168, [%rd30+1];
	ld.global.s8 	%r169, [%rd34+3];
	sub.s32 	%r170, %r167, %r169;
	div.s32 	%r171, %r170, %r54;
	mad.lo.s32 	%r172, %r55, %r168, %r171;
	st.global.u32 	[%rd65+4], %r172;
	ld.global.s8 	%r173, [%rd30+2];
	ld.global.s8 	%r174, [%rd34+4];
	sub.s32 	%r175, %r172, %r174;
	div.s32 	%r176, %r175, %r54;
	mad.lo.s32 	%r177, %r55, %r173, %r176;
	st.global.u32 	[%rd65+8], %r177;
	ld.global.s8 	%r178, [%rd30+3];
	ld.global.s8 	%r179, [%rd34+5];
	sub.s32 	%r180, %r177, %r179;
	div.s32 	%r181, %r180, %r54;
	mad.lo.s32 	%r182, %r55, %r178, %r181;
	st.global.u32 	[%rd65+12], %r182;
	ld.global.s8 	%r183, [%rd30+4];
	ld.global.s8 	%r184, [%rd34+6];
	sub.s32 	%r185, %r182, %r184;
	div.s32 	%r186, %r185, %r54;
	mad.lo.s32 	%r187, %r55, %r183, %r186;
	st.global.u32 	[%rd65+16], %r187;
	add.s32 	%r249, %r249, 8;
	add.s32 	%r248, %r248, 8;
	add.s32 	%r247, %r247, 8;
	add.s64 	%rd65, %rd65, 32;
	setp.ne.s32 	%p12, %r249, 0;
	@%p12 bra 	$L__BB0_16;
	add.s32 	%r251, %r248, 1;
$L__BB0_18:
	setp.eq.s32 	%p13, %r31, 0;
	@%p13 bra 	$L__BB0_26;
	and.b32  	%r47, %r1, 3;
	setp.lt.u32 	%p14, %r31, 4;
	@%p14 bra 	$L__BB0_21;
	add.s32 	%r188, %r30, %r251;
	cvt.s64.s32 	%rd35, %r188;
	add.s64 	%rd36, %rd5, %rd35;
	ld.global.s8 	%r189, [%rd36];
	cvt.s64.s32 	%rd37, %r251;
	mul.wide.s32 	%rd38, %r251, 4;
	add.s64 	%rd39, %rd3, %rd38;
	ld.global.u32 	%r190, [%rd39+-4];
	add.s64 	%rd40, %rd5, %rd37;
	ld.global.s8 	%r191, [%rd40+-1];
	sub.s32 	%r192, %r190, %r191;
	div.s32 	%r193, %r192, %r54;
	mad.lo.s32 	%r194, %r55, %r189, %r193;
	mul.wide.u32 	%rd41, %r251, 4;
	add.s64 	%rd42, %rd3, %rd41;
	st.global.u32 	[%rd42], %r194;
	add.s32 	%r195, %r251, 1;
	ld.global.s8 	%r196, [%rd36+1];
	ld.global.s8 	%r197, [%rd40];
	sub.s32 	%r198, %r194, %r197;
	div.s32 	%r199, %r198, %r54;
	mad.lo.s32 	%r200, %r55, %r196, %r199;
	mul.wide.u32 	%rd43, %r195, 4;
	add.s64 	%rd44, %rd3, %rd43;
	st.global.u32 	[%rd44], %r200;
	add.s32 	%r201, %r251, 2;
	ld.global.s8 	%r202, [%rd36+2];
	ld.global.s8 	%r203, [%rd40+1];
	sub.s32 	%r204, %r200, %r203;
	div.s32 	%r205, %r204, %r54;
	mad.lo.s32 	%r206, %r55, %r202, %r205;
	mul.wide.u32 	%rd45, %r201, 4;
	add.s64 	%rd46, %rd3, %rd45;
	st.global.u32 	[%rd46], %r206;
	ld.global.s8 	%r207, [%rd36+3];
	ld.global.s8 	%r208, [%rd40+2];
	sub.s32 	%r209, %r206, %r208;
	div.s32 	%r210, %r209, %r54;
	mad.lo.s32 	%r211, %r55, %r207, %r210;
	st.global.u32 	[%rd42+12], %r211;
	add.s32 	%r251, %r251, 4;
$L__BB0_21:
	setp.eq.s32 	%p15, %r47, 0;
	@%p15 bra 	$L__BB0_26;
	setp.eq.s32 	%p16, %r47, 1;
	@%p16 bra 	$L__BB0_24;
	add.s32 	%r212, %r30, %r251;
	cvt.s64.s32 	%rd47, %r212;
	add.s64 	%rd48, %rd5, %rd47;
	ld.global.s8 	%r213, [%rd48];
	cvt.s64.s32 	%rd49, %r251;
	mul.wide.s32 	%rd50, %r251, 4;
	add.s64 	%rd51, %rd3, %rd50;
	ld.global.u32 	%r214, [%rd51+-4];
	add.s64 	%rd52, %rd5, %rd49;
	ld.global.s8 	%r215, [%rd52+-1];
	sub.s32 	%r216, %r214, %r215;
	div.s32 	%r217, %r216, %r54;
	mad.lo.s32 	%r218, %r55, %r213, %r217;
	mul.wide.u32 	%rd53, %r251, 4;
	add.s64 	%rd54, %rd3, %rd53;
	st.global.u32 	[%rd54], %r218;
	ld.global.s8 	%r219, [%rd48+1];
	ld.global.s8 	%r220, [%rd52];
	sub.s32 	%r221, %r218, %r220;
	div.s32 	%r222, %r221, %r54;
	mad.lo.s32 	%r223, %r55, %r219, %r222;
	st.global.u32 	[%rd54+4], %r223;
	add.s32 	%r251, %r251, 2;
$L__BB0_24:
	and.b32  	%r224, %r1, 1;
	setp.eq.b32 	%p17, %r224, 1;
	not.pred 	%p18, %p17;
	@%p18 bra 	$L__BB0_26;
	add.s32 	%r225, %r30, %r251;
	cvt.s64.s32 	%rd55, %r225;
	add.s64 	%rd56, %rd5, %rd55;
	ld.global.s8 	%r226, [%rd56];
	cvt.s64.s32 	%rd57, %r251;
	mul.wide.s32 	%rd58, %r251, 4;
	add.s64 	%rd59, %rd3, %rd58;
	ld.global.u32 	%r227, [%rd59+-4];
	add.s64 	%rd60, %rd5, %rd57;
	ld.global.s8 	%r228, [%rd60+-1];
	sub.s32 	%r229, %r227, %r228;
	div.s32 	%r230, %r229, %r54;
	mad.lo.s32 	%r231, %r55, %r226, %r230;
	mul.wide.u32 	%rd61, %r251, 4;
	add.s64 	%rd62, %rd3, %rd61;
	st.global.u32 	[%rd62], %r231;
$L__BB0_26:
	ret;

}
	// .globl	_Z20findSubpatternHashesPciPii
.visible .entry _Z20findSubpatternHashesPciPii(
	.param .u64 .ptr .align 1 _Z20findSubpatternHashesPciPii_param_0,
	.param .u32 _Z20findSubpatternHashesPciPii_param_1,
	.param .u64 .ptr .align 1 _Z20findSubpatternHashesPciPii_param_2,
	.param .u32 _Z20findSubpatternHashesPciPii_param_3
)
{
	.local .align 8 .b8 	__local_depot1[8];
	.reg .b64 	%SP;
	.reg .b64 	%SPL;
	.reg .pred 	%p<10>;
	.reg .b32 	%r<153>;
	.reg .b64 	%rd<34>;

	mov.u64 	%SPL, __local_depot1;
	cvta.local.u64 	%SP, %SPL;
	ld.param.u64 	%rd9, [_Z20findSubpatternHashesPciPii_param_0];
	ld.param.u32 	%r40, [_Z20findSubpatternHashesPciPii_param_1];
	ld.param.u64 	%rd8, [_Z20findSubpatternHashesPciPii_param_2];
	ld.param.u32 	%r41, [_Z20findSubpatternHashesPciPii_param_3];
	cvta.to.global.u64 	%rd1, %rd9;
	mov.u32 	%r1, %tid.x;
	setp.lt.s32 	%p1, %r40, 1;
	mov.b32 	%r152, 0;
	@%p1 bra 	$L__BB1_13;
	mul.lo.s32 	%r2, %r40, %r1;
	and.b32  	%r3, %r40, 15;
	setp.lt.u32 	%p2, %r40, 16;
	mov.b32 	%r140, 1;
	mov.b32 	%r142, 0;
	mov.u32 	%r152, %r142;
	@%p2 bra 	$L__BB1_4;
	and.b32  	%r142, %r40, 2147483632;
	neg.s32 	%r134, %r142;
	cvt.u64.u32 	%rd10, %r2;
	add.s64 	%rd11, %rd10, %rd1;
	add.s64 	%rd32, %rd11, 7;
	mov.b32 	%r140, 1;
	mov.b32 	%r152, 0;
$L__BB1_3:
	.pragma "nounroll";
	ld.global.s8 	%r48, [%rd32+-7];
	mad.lo.s32 	%r49, %r140, %r48, %r152;
	mul.lo.s32 	%r50, %r140, %r41;
	ld.global.s8 	%r51, [%rd32+-6];
	mad.lo.s32 	%r52, %r50, %r51, %r49;
	mul.lo.s32 	%r53, %r50, %r41;
	ld.global.s8 	%r54, [%rd32+-5];
	mad.lo.s32 	%r55, %r53, %r54, %r52;
	mul.lo.s32 	%r56, %r53, %r41;
	ld.global.s8 	%r57, [%rd32+-4];
	mad.lo.s32 	%r58, %r56, %r57, %r55;
	mul.lo.s32 	%r59, %r56, %r41;
	ld.global.s8 	%r60, [%rd32+-3];
	mad.lo.s32 	%r61, %r59, %r60, %r58;
	mul.lo.s32 	%r62, %r59, %r41;
	ld.global.s8 	%r63, [%rd32+-2];
	mad.lo.s32 	%r64, %r62, %r63, %r61;
	mul.lo.s32 	%r65, %r62, %r41;
	ld.global.s8 	%r66, [%rd32+-1];
	mad.lo.s32 	%r67, %r65, %r66, %r64;
	mul.lo.s32 	%r68, %r65, %r41;
	ld.global.s8 	%r69, [%rd32];
	mad.lo.s32 	%r70, %r68, %r69, %r67;
	mul.lo.s32 	%r71, %r68, %r41;
	ld.global.s8 	%r72, [%rd32+1];
	mad.lo.s32 	%r73, %r71, %r72, %r70;
	mul.lo.s32 	%r74, %r71, %r41;
	ld.global.s8 	%r75, [%rd32+2];
	mad.lo.s32 	%r76, %r74, %r75, %r73;
	mul.lo.s32 	%r77, %r74, %r41;
	ld.global.s8 	%r78, [%rd32+3];
	mad.lo.s32 	%r79, %r77, %r78, %r76;
	mul.lo.s32 	%r80, %r77, %r41;
	ld.global.s8 	%r81, [%rd32+4];
	mad.lo.s32 	%r82, %r80, %r81, %r79;
	mul.lo.s32 	%r83, %r80, %r41;
	ld.global.s8 	%r84, [%rd32+5];
	mad.lo.s32 	%r85, %r83, %r84, %r82;
	mul.lo.s32 	%r86, %r83, %r41;
	ld.global.s8 	%r87, [%rd32+6];
	mad.lo.s32 	%r88, %r86, %r87, %r85;
	mul.lo.s32 	%r89, %r86, %r41;
	ld.global.s8 	%r90, [%rd32+7];
	mad.lo.s32 	%r91, %r89, %r90, %r88;
	mul.lo.s32 	%r92, %r89, %r41;
	ld.global.s8 	%r93, [%rd32+8];
	mad.lo.s32 	%r152, %r92, %r93, %r91;
	mul.lo.s32 	%r140, %r92, %r41;
	add.s32 	%r134, %r134, 16;
	add.s64 	%rd32, %rd32, 16;
	setp.ne.s32 	%p3, %r134, 0;
	@%p3 bra 	$L__BB1_3;
$L__BB1_4:
	setp.eq.s32 	%p4, %r3, 0;
	@%p4 bra 	$L__BB1_13;
	and.b32  	%r16, %r40, 7;
	setp.lt.u32 	%p5, %r3, 8;
	@%p5 bra 	$L__BB1_7;
	add.s32 	%r95, %r142, %r2;
	cvt.u64.u32 	%rd12, %r95;
	add.s64 	%rd13, %rd1, %rd12;
	ld.global.s8 	%r96, [%rd13];
	mad.lo.s32 	%r97, %r140, %r96, %r152;
	mul.lo.s32 	%r98, %r140, %r41;
	cvt.u64.u32 	%rd14, %r2;
	cvt.u64.u32 	%rd15, %r142;
	add.s64 	%rd16, %rd15, %rd14;
	add.s64 	%rd17, %rd1, %rd16;
	ld.global.s8 	%r99, [%rd17+1];
	mad.lo.s32 	%r100, %r98, %r99, %r97;
	mul.lo.s32 	%r101, %r98, %r41;
	ld.global.s8 	%r102, [%rd17+2];
	mad.lo.s32 	%r103, %r101, %r102, %r100;
	mul.lo.s32 	%r104, %r101, %r41;
	ld.global.s8 	%r105, [%rd17+3];
	mad.lo.s32 	%r106, %r104, %r105, %r103;
	mul.lo.s32 	%r107, %r104, %r41;
	ld.global.s8 	%r108, [%rd17+4];
	mad.lo.s32 	%r109, %r107, %r108, %r106;
	mul.lo.s32 	%r110, %r107, %r41;
	ld.global.s8 	%r111, [%rd17+5];
	mad.lo.s32 	%r112, %r110, %r111, %r109;
	mul.lo.s32 	%r113, %r110, %r41;
	ld.global.s8 	%r114, [%rd17+6];
	mad.lo.s32 	%r115, %r113, %r114, %r112;
	mul.lo.s32 	%r116, %r113, %r41;
	ld.global.s8 	%r117, [%rd17+7];
	mad.lo.s32 	%r152, %r116, %r117, %r115;
	mul.lo.s32 	%r140, %r116, %r41;
	add.s32 	%r142, %r142, 8;
$L__BB1_7:
	setp.eq.s32 	%p6, %r16, 0;
	@%p6 bra 	$L__BB1_13;
	and.b32  	%r24, %r40, 3;
	setp.lt.u32 	%p7, %r16, 4;
	@%p7 bra 	$L__BB1_10;
	add.s32 	%r119, %r142, %r2;
	cvt.u64.u32 	%rd18, %r119;
	add.s64 	%rd19, %rd1, %rd18;
	ld.global.s8 	%r120, [%rd19];
	mad.lo.s32 	%r121, %r140, %r120, %r152;
	mul.lo.s32 	%r122, %r140, %r41;
	cvt.u64.u32 	%rd20, %r2;
	cvt.u64.u32 	%rd21, %r142;
	add.s64 	%rd22, %rd21, %rd20;
	add.s64 	%rd23, %rd1, %rd22;
	ld.global.s8 	%r123, [%rd23+1];
	mad.lo.s32 	%r124, %r122, %r123, %r121;
	mul.lo.s32 	%r125, %r122, %r41;
	ld.global.s8 	%r126, [%rd23+2];
	mad.lo.s32 	%r127, %r125, %r126, %r124;
	mul.lo.s32 	%r128, %r125, %r41;
	ld.global.s8 	%r129, [%rd23+3];
	mad.lo.s32 	%r152, %r128, %r129, %r127;
	mul.lo.s32 	%r140, %r128, %r41;
	add.s32 	%r142, %r142, 4;
$L__BB1_10:
	setp.eq.s32 	%p8, %r24, 0;
	@%p8 bra 	$L__BB1_13;
	add.s32 	%r130, %r142, %r2;
	cvt.u64.u32 	%rd24, %r130;
	add.s64 	%rd33, %rd1, %rd24;
	neg.s32 	%r149, %r24;
$L__BB1_12:
	.pragma "nounroll";
	ld.global.s8 	%r131, [%rd33];
	mad.lo.s32 	%r152, %r140, %r131, %r152;
	mul.lo.s32 	%r140, %r140, %r41;
	add.s64 	%rd33, %rd33, 1;
	add.s32 	%r149, %r149, 1;
	setp.ne.s32 	%p9, %r149, 0;
	@%p9 bra 	$L__BB1_12;
$L__BB1_13:
	add.u64 	%rd25, %SP, 0;
	add.u64 	%rd26, %SPL, 0;
	cvta.to.global.u64 	%rd27, %rd8;
	mul.wide.u32 	%rd28, %r1, 4;
	add.s64 	%rd29, %rd27, %rd28;
	st.global.u32 	[%rd29], %r152;
	st.local.v2.u32 	[%rd26], {%r1, %r152};
	mov.u64 	%rd30, $str;
	cvta.global.u64 	%rd31, %rd30;
	{ // callseq 0, 0
	.param .b64 param0;
	st.param.b64 	[param0], %rd31;
	.param .b64 param1;
	st.param.b64 	[param1], %rd25;
	.param .b32 retval0;
	call.uni (retval0), 
	vprintf, 
	(
	param0, 
	param1
	);
	ld.param.b32 	%r132, [retval0];
	} // callseq 0
	ret;

}
	// .globl	_Z11seekPatternPciPiiS_S0_iS0_S_i
.visible .entry _Z11seekPatternPciPiiS_S0_iS0_S_i(
	.param .u64 .ptr .align 1 _Z11seekPatternPciPiiS_S0_iS0_S_i_param_0,
	.param .u32 _Z11seekPatternPciPiiS_S0_iS0_S_i_param_1,
	.param .u64 .ptr .align 1 _Z11seekPatternPciPiiS_S0_iS0_S_i_param_2,
	.param .u32 _Z11seekPatternPciPiiS_S0_iS0_S_i_param_3,
	.param .u64 .ptr .align 1 _Z11seekPatternPciPiiS_S0_iS0_S_i_param_4,
	.param .u64 .ptr .align 1 _Z11seekPatternPciPiiS_S0_iS0_S_i_param_5,
	.param .u32 _Z11seekPatternPciPiiS_S0_iS0_S_i_param_6,
	.param .u64 .ptr .align 1 _Z11seekPatternPciPiiS_S0_iS0_S_i_param_7,
	.param .u64 .ptr .align 1 _Z11seekPatternPciPiiS_S0_iS0_S_i_param_8,
	.param .u32 _Z11seekPatternPciPiiS_S0_iS0_S_i_param_9
)
{
	.local .align 8 .b8 	__local_depot2[24];
	.reg .b64 	%SP;
	.reg .b64 	%SPL;
	.reg .pred 	%p<23>;
	.reg .b16 	%rs<3>;
	.reg .b32 	%r<128>;
	.reg .b64 	%rd<86>;

	mov.u64 	%SPL, __local_depot2;
	cvta.local.u64 	%SP, %SPL;
	ld.param.u32 	%r55, [_Z11seekPatternPciPiiS_S0_iS0_S_i_param_1];
	ld.param.u64 	%rd16, [_Z11seekPatternPciPiiS_S0_iS0_S_i_param_2];
	ld.param.u32 	%r57, [_Z11seekPatternPciPiiS_S0_iS0_S_i_param_3];
	ld.param.u64 	%rd14, [_Z11seekPatternPciPiiS_S0_iS0_S_i_param_5];
	ld.param.u64 	%rd17, [_Z11seekPatternPciPiiS_S0_iS0_S_i_param_7];
	ld.param.u64 	%rd15, [_Z11seekPatternPciPiiS_S0_iS0_S_i_param_8];
	ld.param.u32 	%r56, [_Z11seekPatternPciPiiS_S0_iS0_S_i_param_9];
	cvta.to.global.u64 	%rd1, %rd17;
	cvta.to.global.u64 	%rd2, %rd16;
	add.u64 	%rd18, %SP, 0;
	add.u64 	%rd3, %SPL, 0;
	sub.s32 	%r1, %r55, %r57;
	add.s32 	%r2, %r1, 1;
	mov.u32 	%r3, %tid.x;
	mad.lo.s32 	%r58, %r3, %r1, %r3;
	cvt.s64.s32 	%rd4, %r58;
	setp.lt.s32 	%p1, %r1, 0;
	@%p1 bra 	$L__BB2_32;
	cvta.to.global.u64 	%rd19, %rd14;
	mov.u32 	%r4, %ctaid.x;
	mul.wide.u32 	%rd20, %r4, 4;
	add.s64 	%rd5, %rd19, %rd20;
	setp.lt.s32 	%p2, %r56, 1;
	@%p2 bra 	$L__BB2_11;
	cvta.to.global.u64 	%rd6, %rd15;
	add.s32 	%r5, %r56, -1;
	mov.b32 	%r112, 0;
	mov.u64 	%rd65, $str$1;
	mov.u64 	%rd68, $str$2;
	mov.u64 	%rd77, $str$3;
	mov.u32 	%r110, %r112;
$L__BB2_3:
	mov.u32 	%r7, %r110;
	cvt.u64.u32 	%rd61, %r7;
	add.s64 	%rd62, %rd61, %rd4;
	shl.b64 	%rd63, %rd62, 2;
	add.s64 	%rd64, %rd2, %rd63;
	ld.global.u32 	%r8, [%rd64];
	ld.global.u32 	%r93, [%rd5];
	setp.ne.s32 	%p17, %r8, %r93;
	@%p17 bra 	$L__BB2_10;
	cvt.u32.u64 	%r94, %rd4;
	setp.ne.s32 	%p18, %r4, 0;
	st.local.v2.u32 	[%rd3], {%r8, %r8};
	st.local.v2.u32 	[%rd3+8], {%r4, %r7};
	st.local.u32 	[%rd3+16], %r3;
	cvta.global.u64 	%rd66, %rd65;
	{ // callseq 11, 0
	.param .b64 param0;
	st.param.b64 	[param0], %rd66;
	.param .b64 param1;
	st.param.b64 	[param1], %rd18;
	.param .b32 retval0;
	call.uni (retval0), 
	vprintf, 
	(
	param0, 
	param1
	);
	ld.param.b32 	%r95, [retval0];
	} // callseq 11
	add.s32 	%r9, %r7, %r94;
	st.local.v2.u32 	[%rd3], {%r4, %r9};
	cvta.global.u64 	%rd69, %rd68;
	{ // callseq 12, 0
	.param .b64 param0;
	st.param.b64 	[param0], %rd69;
	.param .b64 param1;
	st.param.b64 	[param1], %rd18;
	.param .b32 retval0;
	call.uni (retval0), 
	vprintf, 
	(
	param0, 
	param1
	);
	ld.param.b32 	%r97, [retval0];
	} // callseq 12
	@%p18 bra 	$L__BB2_10;
	mul.wide.s32 	%rd70, %r112, 4;
	add.s64 	%rd71, %rd1, %rd70;
	st.global.u32 	[%rd71], %r9;
	add.s32 	%r112, %r112, 1;
	mov.b32 	%r111, 0;
$L__BB2_6:
	ld.param.u32 	%r108, [_Z11seekPatternPciPiiS_S0_iS0_S_i_param_1];
	ld.param.u64 	%rd83, [_Z11seekPatternPciPiiS_S0_iS0_S_i_param_0];
	cvt.u64.u32 	%rd72, %r111;
	add.s64 	%rd73, %rd6, %rd72;
	ld.global.s8 	%r100, [%rd73];
	mad.lo.s32 	%r101, %r108, %r3, %r7;
	add.s32 	%r102, %r101, %r111;
	cvt.u64.u32 	%rd74, %r102;
	cvta.to.global.u64 	%rd75, %rd83;
	add.s64 	%rd76, %rd75, %rd74;
	ld.global.s8 	%r103, [%rd76];
	st.local.v2.u32 	[%rd3], {%r100, %r103};
	st.local.v2.u32 	[%rd3+8], {%r111, %r102};
	cvta.global.u64 	%rd78, %rd77;
	add.u64 	%rd79, %SP, 0;
	{ // callseq 13, 0
	.param .b64 param0;
	st.param.b64 	[param0], %rd78;
	.param .b64 param1;
	st.param.b64 	[param1], %rd79;
	.param .b32 retval0;
	call.uni (retval0), 
	vprintf, 
	(
	param0, 
	param1
	);
	ld.param.b32 	%r104, [retval0];
	} // callseq 13
	ld.global.u8 	%rs1, [%rd73];
	ld.global.u8 	%rs2, [%rd76];
	setp.ne.s16 	%p19, %rs1, %rs2;
	@%p19 bra 	$L__BB2_10;
	setp.ne.s32 	%p20, %r111, %r5;
	@%p20 bra 	$L__BB2_9;
	st.local.u32 	[%rd3], %r9;
	mov.u64 	%rd80, $str$4;
	cvta.global.u64 	%rd81, %rd80;
	add.u64 	%rd82, %SP, 0;
	{ // callseq 14, 0
	.param .b64 param0;
	st.param.b64 	[param0], %rd81;
	.param .b64 param1;
	st.param.b64 	[param1], %rd82;
	.param .b32 retval0;
	call.uni (retval0), 
	vprintf, 
	(
	param0, 
	param1
	);
	ld.param.b32 	%r106, [retval0];
	} // callseq 14
$L__BB2_9:
	add.s32 	%r111, %r111, 1;
	setp.ne.s32 	%p21, %r111, %r56;
	@%p21 bra 	$L__BB2_6;
$L__BB2_10:
	add.s32 	%r110, %r7, 1;
	setp.eq.s32 	%p22, %r7, %r1;
	@%p22 bra 	$L__BB2_32;
	bra.uni 	$L__BB2_3;
$L__BB2_11:
	and.b32  	%r15, %r2, 3;
	setp.lt.u32 	%p3, %r1, 3;
	mov.b32 	%r118, 0;
	mov.u32 	%r126, %r118;
	@%p3 bra 	$L__BB2_26;
	cvt.u32.u64 	%r62, %rd4;
	and.b32  	%r126, %r2, -4;
	neg.s32 	%r115, %r126;
	add.s32 	%r114, %r62, 1;
	shl.b64 	%rd21, %rd4, 2;
	add.s64 	%rd22, %rd21, %rd2;
	add.s64 	%rd84, %rd22, 8;
	mov.b32 	%r118, 0;
	mov.b32 	%r113, 1;
	mov.u64 	%rd23, $str$1;
	mov.u64 	%rd33, $str$2;
$L__BB2_13:
	ld.global.u32 	%r23, [%rd84+-8];
	ld.global.u32 	%r63, [%rd5];
	setp.ne.s32 	%p4, %r23, %r63;
	@%p4 bra 	$L__BB2_16;
	setp.ne.s32 	%p5, %r4, 0;
	st.local.v2.u32 	[%rd3], {%r23, %r23};
	add.s32 	%r64, %r113, -1;
	st.local.v2.u32 	[%rd3+8], {%r4, %r64};
	st.local.u32 	[%rd3+16], %r3;
	cvta.global.u64 	%rd24, %rd23;
	{ // callseq 1, 0
	.param .b64 param0;
	st.param.b64 	[param0], %rd24;
	.param .b64 param1;
	st.param.b64 	[param1], %rd18;
	.param .b32 retval0;
	call.uni (retval0), 
	vprintf, 
	(
	param0, 
	param1
	);
	ld.param.b32 	%r65, [retval0];
	} // callseq 1
	add.s32 	%r24, %r114, -1;
	st.local.v2.u32 	[%rd3], {%r4, %r24};
	mov.u64 	%rd26, $str$2;
	cvta.global.u64 	%rd27, %rd26;
	{ // callseq 2, 0
	.param .b64 param0;
	st.param.b64 	[param0], %rd27;
	.param .b64 param1;
	st.param.b64 	[param1], %rd18;
	.param .b32 retval0;
	call.uni (retval0), 
	vprintf, 
	(
	param0, 
	param1
	);
	ld.param.b32 	%r67, [retval0];
	} // callseq 2
	@%p5 bra 	$L__BB2_16;
	mul.wide.s32 	%rd28, %r118, 4;
	add.s64 	%rd29, %rd1, %rd28;
	st.global.u32 	[%rd29], %r24;
	add.s32 	%r118, %r118, 1;
$L__BB2_16:
	ld.global.u32 	%r27, [%rd84+-4];
	ld.global.u32 	%r69, [%rd5];
	setp.ne.s32 	%p6, %r27, %r69;
	@%p6 bra 	$L__BB2_19;
	setp.ne.s32 	%p7, %r4, 0;
	st.local.v2.u32 	[%rd3], {%r27, %r27};
	st.local.v2.u32 	[%rd3+8], {%r4, %r113};
	st.local.u32 	[%rd3+16], %r3;
	cvta.global.u64 	%rd31, %rd23;
	{ // callseq 3, 0
	.param .b64 param0;
	st.param.b64 	[param0], %rd31;
	.param .b64 param1;
	st.param.b64 	[param1], %rd18;
	.param .b32 retval0;
	call.uni (retval0), 
	vprintf, 
	(
	param0, 
	param1
	);
	ld.param.b32 	%r70, [retval0];
	} // callseq 3
	st.local.v2.u32 	[%rd3], {%r4, %r114};
	cvta.global.u64 	%rd34, %rd33;
	{ // callseq 4, 0
	.param .b64 param0;
	st.param.b64 	[param0], %rd34;
	.param .b64 param1;
	st.param.b64 	[param1], %rd18;
	.param .b32 retval0;
	call.uni (retval0), 
	vprintf, 
	(
	param0, 
	param1
	);
	ld.param.b32 	%r72, [retval0];
	} // callseq 4
	@%p7 bra 	$L__BB2_19;
	mul.wide.s32 	%rd35, %r118, 4;
	add.s64 	%rd36, %rd1, %rd35;
	st.global.u32 	[%rd36], %r114;
	add.s32 	%r118, %r118, 1;
$L__BB2_19:
	ld.global.u32 	%r30, [%rd84];
	ld.global.u32 	%r74, [%rd5];
	setp.ne.s32 	%p8, %r30, %r74;
	@%p8 bra 	$L__BB2_22;
	setp.ne.s32 	%p9, %r4, 0;
	add.s32 	%r75, %r113, 1;
	st.local.v2.u32 	[%rd3], {%r30, %r30};
	st.local.v2.u32 	[%rd3+8], {%r4, %r75};
	st.local.u32 	[%rd3+16], %r3;
	mov.u64 	%rd37, $str$1;
	cvta.global.u64 	%rd38, %rd37;
	add.u64 	%rd39, %SP, 0;
	{ // callseq 5, 0
	.param .b64 param0;
	st.param.b64 	[param0], %rd38;
	.param .b64 param1;
	st.param.b64 	[param1], %rd39;
	.param .b32 retval0;
	call.uni (retval0), 
	vprintf, 
	(
	param0, 
	param1
	);
	ld.param.b32 	%r76, [retval0];
	} // callseq 5
	add.s32 	%r31, %r114, 1;
	st.local.v2.u32 	[%rd3], {%r4, %r31};
	mov.u64 	%rd40, $str$2;
	cvta.global.u64 	%rd41, %rd40;
	{ // callseq 6, 0
	.param .b64 param0;
	st.param.b64 	[param0], %rd41;
	.param .b64 param1;
	st.param.b64 	[param1], %rd39;
	.param .b32 retval0;
	call.uni (retval0), 
	vprintf, 
	(
	param0, 
	param1
	);
	ld.param.b32 	%r78, [retval0];
	} // callseq 6
	@%p9 bra 	$L__BB2_22;
	mul.wide.s32 	%rd42, %r118, 4;
	add.s64 	%rd43, %rd1, %rd42;
	st.global.u32 	[%rd43], %r31;
	add.s32 	%r118, %r118, 1;
$L__BB2_22:
	ld.global.u32 	%r34, [%rd84+4];
	ld.global.u32 	%r80, [%rd5];
	setp.ne.s32 	%p10, %r34, %r80;
	@%p10 bra 	$L__BB2_25;
	setp.ne.s32 	%p11, %r4, 0;
	add.s32 	%r81, %r113, 2;
	st.local.v2.u32 	[%rd3], {%r34, %r34};
	st.local.v2.u32 	[%rd3+8], {%r4, %r81};
	st.local.u32 	[%rd3+16], %r3;
	mov.u64 	%rd44, $str$1;
	cvta.global.u64 	%rd45, %rd44;
	add.u64 	%rd46, %SP, 0;
	{ // callseq 7, 0
	.param .b64 param0;
	st.param.b64 	[param0], %rd45;
	.param .b64 param1;
	st.param.b64 	[param1], %rd46;
	.param .b32 retval0;
	call.uni (retval0), 
	vprintf, 
	(
	param0, 
	param1
	);
	ld.param.b32 	%r82, [retval0];
	} // callseq 7
	add.s32 	%r35, %r114, 2;
	st.local.v2.u32 	[%rd3], {%r4, %r35};
	mov.u64 	%rd47, $str$2;
	cvta.global.u64 	%rd48, %rd47;
	{ // callseq 8, 0
	.param .b64 param0;
	st.param.b64 	[param0], %rd48;
	.param .b64 param1;
	st.param.b64 	[param1], %rd46;
	.param .b32 retval0;
	call.uni (retval0), 
	vprintf, 
	(
	param0, 
	param1
	);
	ld.param.b32 	%r84, [retval0];
	} // callseq 8
	@%p11 bra 	$L__BB2_25;
	mul.wide.s32 	%rd49, %r118, 4;
	add.s64 	%rd50, %rd1, %rd49;
	st.global.u32 	[%rd50], %r35;
	add.s32 	%r118, %r118, 1;
$L__BB2_25:
	add.s32 	%r115, %r115, 4;
	add.s32 	%r114, %r114, 4;
	add.s32 	%r113, %r113, 4;
	add.s64 	%rd84, %rd84, 16;
	setp.ne.s32 	%p12, %r115, 0;
	@%p12 bra 	$L__BB2_13;
$L__BB2_26:
	setp.eq.s32 	%p13, %r15, 0;
	@%p13 bra 	$L__BB2_32;
	cvt.u32.u64 	%r86, %rd4;
	add.s32 	%r124, %r126, %r86;
	cvt.u64.u32 	%rd51, %r126;
	add.s64 	%rd52, %rd4, %rd51;
	shl.b64 	%rd53, %rd52, 2;
	add.s64 	%rd85, %rd2, %rd53;
	neg.s32 	%r123, %r15;
	mov.u64 	%rd54, $str$1;
	add.u64 	%rd56, %SP, 0;
$L__BB2_28:
	.pragma "nounroll";
	ld.global.u32 	%r49, [%rd85];
	ld.global.u32 	%r87, [%rd5];
	setp.ne.s32 	%p14, %r49, %r87;
	@%p14 bra 	$L__BB2_31;
	setp.ne.s32 	%p15, %r4, 0;
	st.local.v2.u32 	[%rd3], {%r49, %r49};
	st.local.v2.u32 	[%rd3+8], {%r4, %r126};
	st.local.u32 	[%rd3+16], %r3;
	cvta.global.u64 	%rd55, %rd54;
	{ // callseq 9, 0
	.param .b64 param0;
	st.param.b64 	[param0], %rd55;
	.param .b64 param1;
	st.param.b64 	[param1], %rd56;
	.param .b32 retval0;
	call.uni (retval0), 
	vprintf, 
	(
	param0, 
	param1
	);
	ld.param.b32 	%r88, [retval0];
	} // callseq 9
	st.local.v2.u32 	[%rd3], {%r4, %r124};
	mov.u64 	%rd57, $str$2;
	cvta.global.u64 	%rd58, %rd57;
	{ // callseq 10, 0
	.param .b64 param0;
	st.param.b64 	[param0], %rd58;
	.param .b64 param1;
	st.param.b64 	[param1], %rd56;
	.param .b32 retval0;
	call.uni (retval0), 
	vprintf, 
	(
	param0, 
	param1
	);
	ld.param.b32 	%r90, [retval0];
	} // callseq 10
	@%p15 bra 	$L__BB2_31;
	mul.wide.s32 	%rd59, %r118, 4;
	add.s64 	%rd60, %rd1, %rd59;
	st.global.u32 	[%rd60], %r124;
	add.s32 	%r118, %r118, 1;
$L__BB2_31:
	add.s32 	%r126, %r126, 1;
	add.s32 	%r124, %r124, 1;
	add.s64 	%rd85, %rd85, 4;
	add.s32 	%r123, %r123, 1;
	setp.ne.s32 	%p16, %r123, 0;
	@%p16 bra 	$L__BB2_28;
$L__BB2_32:
	ret;

}


// ===== COMPILED SASS (sm_100) =====

	.target	sm_100

	.elftype	@"ET_EXEC"


//--------------------- .note.nv.tkinfo           --------------------------
	.section	.note.nv.tkinfo,"",@"SHT_NOTE"
	.sectionflags	@"SHF_NOTE_NV_TKINFO"
	.tkinfo
        /*0018*/ 	.word	0x00000002
        /*0030*/ 	.string	""
        /*0030*/ 	.string	"ptxas"
        /*0030*/ 	.string	"Cuda compilation tools, release 13.0, V13.0.88"
        /*0030*/ 	.string	"Build cuda_13.0.r13.0/compiler.36424714_0"
        /*0030*/ 	.string	"-arch sm_100 -m 64 "



//--------------------- .note.nv.cuinfo           --------------------------
	.section	.note.nv.cuinfo,"",@"SHT_NOTE"
	.sectionflags	@"SHF_NOTE_NV_CUINFO"
        /*0018*/ 	.short	0x0002
        /*001a*/ 	.short	0x0064
        /*001c*/ 	.short	0x0082
	.zero		2


//--------------------- .nv.info                  --------------------------
	.section	.nv.info,"",@"SHT_CUDA_INFO"
	.align	4


	//----- nvinfo : EIATTR_REGCOUNT
	.align		4
        /*0000*/ 	.byte	0x04, 0x2f
        /*0002*/ 	.short	(.L_6 - .L_5)
	.align		4
.L_5:
        /*0004*/ 	.word	index@(_Z10findHashesPciPiiii)
        /*0008*/ 	.word	0x0000001e


	//----- nvinfo : EIATTR_FRAME_SIZE
	.align		4
.L_6:
        /*000c*/ 	.byte	0x04, 0x11
        /*000e*/ 	.short	(.L_8 - .L_7)
	.align		4
.L_7:
        /*0010*/ 	.word	index@(_Z10findHashesPciPiiii)
        /*0014*/ 	.word	0x00000000


	//----- nvinfo : EIATTR_REGCOUNT
	.align		4
.L_8:
        /*0018*/ 	.byte	0x04, 0x2f
        /*001a*/ 	.short	(.L_10 - .L_9)
	.align		4
.L_9:
        /*001c*/ 	.word	index@(_Z20findSubpatternHashesPciPii)
        /*0020*/ 	.word	0x0000001f


	//----- nvinfo : EIATTR_FRAME_SIZE
	.align		4
.L_10:
        /*0024*/ 	.byte	0x04, 0x11
        /*0026*/ 	.short	(.L_12 - .L_11)
	.align		4
.L_11:
        /*0028*/ 	.word	index@(_Z20findSubpatternHashesPciPii)
        /*002c*/ 	.word	0x00000008


	//----- nvinfo : EIATTR_REGCOUNT
	.align		4
.L_12:
        /*0030*/ 	.byte	0x04, 0x2f
        /*0032*/ 	.short	(.L_14 - .L_13)
	.align		4
.L_13:
        /*0034*/ 	.word	index@(_Z11seekPatternPciPiiS_S0_iS0_S_i)
        /*0038*/ 	.word	0x00000026


	//----- nvinfo : EIATTR_FRAME_SIZE
	.align		4
.L_14:
        /*003c*/ 	.byte	0x04, 0x11
        /*003e*/ 	.short	(.L_16 - .L_15)
	.align		4
.L_15:
        /*0040*/ 	.word	index@(_Z11seekPatternPciPiiS_S0_iS0_S_i)
        /*0044*/ 	.word	0x00000018


	//----- nvinfo : EIATTR_MIN_STACK_SIZE
	.align		4
.L_16:
        /*0048*/ 	.byte	0x04, 0x12
        /*004a*/ 	.short	(.L_18 - .L_17)
	.align		4
.L_17:
        /*004c*/ 	.word	index@(_Z11seekPatternPciPiiS_S0_iS0_S_i)
        /*0050*/ 	.word	0x00000018


	//----- nvinfo : EIATTR_MIN_STACK_SIZE
	.align		4
.L_18:
        /*0054*/ 	.byte	0x04, 0x12
        /*0056*/ 	.short	(.L_20 - .L_19)
	.align		4
.L_19:
        /*0058*/ 	.word	index@(_Z20findSubpatternHashesPciPii)
        /*005c*/ 	.word	0x00000008


	//----- nvinfo : EIATTR_MIN_STACK_SIZE
	.align		4
.L_20:
        /*0060*/ 	.byte	0x04, 0x12
        /*0062*/ 	.short	(.L_22 - .L_21)
	.align		4
.L_21:
        /*0064*/ 	.word	index@(_Z10findHashesPciPiiii)
        /*0068*/ 	.word	0x00000000
.L_22:


//--------------------- .nv.compat                --------------------------
	.section	.nv.compat,"",@"SHT_CUDA_COMPAT_INFO"
	.align	4
        /*0000*/ 	.byte	0x02, 0x09, 0x00, 0x00, 0x02, 0x02, 0x01, 0x00, 0x02, 0x05, 0x05, 0x00, 0x03, 0x07, 0x01, 0x01
        /*0010*/ 	.byte	0x02, 0x03, 0x00, 0x00, 0x02, 0x06, 0x01, 0x00, 0x04, 0x0b, 0x08, 0x00, 0x09, 0x00, 0x00, 0x00
        /*0020*/ 	.byte	0x00, 0x00, 0x00, 0x00


//--------------------- .nv.info._Z11seekPatternPciPiiS_S0_iS0_S_i --------------------------
	.section	.nv.info._Z11seekPatternPciPiiS_S0_iS0_S_i,"",@"SHT_CUDA_INFO"
	.sectionflags	@""
	.align	4


	//----- nvinfo : EIATTR_CUDA_API_VERSION
	.align		4
        /*0000*/ 	.byte	0x04, 0x37
        /*0002*/ 	.short	(.L_24 - .L_23)
.L_23:
        /*0004*/ 	.word	0x00000082


	//----- nvinfo : EIATTR_KPARAM_INFO
	.align		4
.L_24:
        /*0008*/ 	.byte	0x04, 0x17
        /*000a*/ 	.short	(.L_26 - .L_25)
.L_25:
        /*000c*/ 	.word	0x00000000
        /*0010*/ 	.short	0x0009
        /*0012*/ 	.short	0x0048
        /*0014*/ 	.byte	0x00, 0xf0, 0x11, 0x00


	//----- nvinfo : EIATTR_KPARAM_INFO
	.align		4
.L_26:
        /*0018*/ 	.byte	0x04, 0x17
        /*001a*/ 	.short	(.L_28 - .L_27)
.L_27:
        /*001c*/ 	.word	0x00000000
        /*0020*/ 	.short	0x0008
        /*0022*/ 	.short	0x0040
        /*0024*/ 	.byte	0x00, 0xf5, 0x21, 0x00


	//----- nvinfo : EIATTR_KPARAM_INFO
	.align		4
.L_28:
        /*0028*/ 	.byte	0x04, 0x17
        /*002a*/ 	.short	(.L_30 - .L_29)
.L_29:
        /*002c*/ 	.word	0x00000000
        /*0030*/ 	.short	0x0007
        /*0032*/ 	.short	0x0038
        /*0034*/ 	.byte	0x00, 0xf5, 0x21, 0x00


	//----- nvinfo : EIATTR_KPARAM_INFO
	.align		4
.L_30:
        /*0038*/ 	.byte	0x04, 0x17
        /*003a*/ 	.short	(.L_32 - .L_31)
.L_31:
        /*003c*/ 	.word	0x00000000
        /*0040*/ 	.short	0x0006
        /*0042*/ 	.short	0x0030
        /*0044*/ 	.byte	0x00, 0xf0, 0x11, 0x00


	//----- nvinfo : EIATTR_KPARAM_INFO
	.align		4
.L_32:
        /*0048*/ 	.byte	0x04, 0x17
        /*004a*/ 	.short	(.L_34 - .L_33)
.L_33:
        /*004c*/ 	.word	0x00000000
        /*0050*/ 	.short	0x0005
        /*0052*/ 	.short	0x0028
        /*0054*/ 	.byte	0x00, 0xf5, 0x21, 0x00


	//----- nvinfo : EIATTR_KPARAM_INFO
	.align		4
.L_34:
        /*0058*/ 	.byte	0x04, 0x17
        /*005a*/ 	.short	(.L_36 - .L_35)
.L_35:
        /*005c*/ 	.word	0x00000000
        /*0060*/ 	.short	0x0004
        /*0062*/ 	.short	0x0020
        /*0064*/ 	.byte	0x00, 0xf5, 0x21, 0x00


	//----- nvinfo : EIATTR_KPARAM_INFO
	.align		4
.L_36:
        /*0068*/ 	.byte	0x04, 0x17
        /*006a*/ 	.short	(.L_38 - .L_37)
.L_37:
        /*006c*/ 	.word	0x00000000
        /*0070*/ 	.short	0x0003
        /*0072*/ 	.short	0x0018
        /*0074*/ 	.byte	0x00, 0xf0, 0x11, 0x00


	//----- nvinfo : EIATTR_KPARAM_INFO
	.align		4
.L_38:
        /*0078*/ 	.byte	0x04, 0x17
        /*007a*/ 	.short	(.L_40 - .L_39)
.L_39:
        /*007c*/ 	.word	0x00000000
        /*0080*/ 	.short	0x0002
        /*0082*/ 	.short	0x0010
        /*0084*/ 	.byte	0x00, 0xf5, 0x21, 0x00


	//----- nvinfo : EIATTR_KPARAM_INFO
	.align		4
.L_40:
        /*0088*/ 	.byte	0x04, 0x17
        /*008a*/ 	.short	(.L_42 - .L_41)
.L_41:
        /*008c*/ 	.word	0x00000000
        /*0090*/ 	.short	0x0001
        /*0092*/ 	.short	0x0008
        /*0094*/ 	.byte	0x00, 0xf0, 0x11, 0x00


	//----- nvinfo : EIATTR_KPARAM_INFO
	.align		4
.L_42:
        /*0098*/ 	.byte	0x04, 0x17
        /*009a*/ 	.short	(.L_44 - .L_43)
.L_43:
        /*009c*/ 	.word	0x00000000
        /*00a0*/ 	.short	0x0000
        /*00a2*/ 	.short	0x0000
        /*00a4*/ 	.byte	0x00, 0xf5, 0x21, 0x00


	//----- nvinfo : EIATTR_SPARSE_MMA_MASK
	.align		4
.L_44:
        /*00a8*/ 	.byte	0x03, 0x50
        /*00aa*/ 	.short	0x0000


	//----- nvinfo : EIATTR_MAXREG_COUNT
	.align		4
        /*00ac*/ 	.byte	0x03, 0x1b
        /*00ae*/ 	.short	0x00ff


	//----- nvinfo : EIATTR_EXTERNS
	.align		4
        /*00b0*/ 	.byte	0x04, 0x0f
        /*00b2*/ 	.short	(.L_46 - .L_45)


	//   ....[0]....
	.align		4
.L_45:
        /*00b4*/ 	.word	index@(vprintf)


	//----- nvinfo : EIATTR_MERCURY_ISA_VERSION
	.align		4
.L_46:
        /*00b8*/ 	.byte	0x03, 0x5f
        /*00ba*/ 	.short	0x0101


	//----- nvinfo : EIATTR_VRC_CTA_INIT_COUNT
	.align		4
        /*00bc*/ 	.byte	0x02, 0x4a
	.zero		1
	.zero		1


	//----- nvinfo : EIATTR_SYSCALL_OFFSETS
	.align		4
        /*00c0*/ 	.byte	0x04, 0x46
        /*00c2*/ 	.short	(.L_48 - .L_47)


	//   ....[0]....
.L_47:
        /*00c4*/ 	.word	0x00000310


	//   ....[1]....
        /*00c8*/ 	.word	0x000003c0


	//   ....[2]....
        /*00cc*/ 	.word	0x00000590


	//   ....[3]....
        /*00d0*/ 	.word	0x00000690


	//   ....[4]....
        /*00d4*/ 	.word	0x000009d0


	//   ....[5]....
        /*00d8*/ 	.word	0x00000a70


	//   ....[6]....
        /*00dc*/ 	.word	0x00000c20


	//   ....[7]....
        /*00e0*/ 	.word	0x00000cc0


	//   ....[8]....
        /*00e4*/ 	.word	0x00000e70


	//   ....[9]....
        /*00e8*/ 	.word	0x00000f10


	//   ....[10]....
        /*00ec*/ 	.word	0x000010c0


	//   ....[11]....
        /*00f0*/ 	.word	0x00001160


	//   ....[12]....
        /*00f4*/ 	.word	0x00001450


	//   ....[13]....
        /*00f8*/ 	.word	0x000014e0


	//----- nvinfo : EIATTR_EXIT_INSTR_OFFSETS
	.align		4
.L_48:
        /*00fc*/ 	.byte	0x04, 0x1c
        /*00fe*/ 	.short	(.L_50 - .L_49)


	//   ....[0]....
.L_49:
        /*0100*/ 	.word	0x00000080


	//   ....[1]....
        /*0104*/ 	.word	0x00000710


	//   ....[2]....
        /*0108*/ 	.word	0x00001250


	//   ....[3]....
        /*010c*/ 	.word	0x000015b0


	//----- nvinfo : EIATTR_CRS_STACK_SIZE
	.align		4
.L_50:
        /*0110*/ 	.byte	0x04, 0x1e
        /*0112*/ 	.short	(.L_52 - .L_51)
.L_51:
        /*0114*/ 	.word	0x00000000


	//----- nvinfo : EIATTR_CBANK_PARAM_SIZE
	.align		4
.L_52:
        /*0118*/ 	.byte	0x03, 0x19
        /*011a*/ 	.short	0x004c


	//----- nvinfo : EIATTR_PARAM_CBANK
	.align		4
        /*011c*/ 	.byte	0x04, 0x0a
        /*011e*/ 	.short	(.L_54 - .L_53)
	.align		4
.L_53:
        /*0120*/ 	.word	index@(.nv.constant0._Z11seekPatternPciPiiS_S0_iS0_S_i)
        /*0124*/ 	.short	0x0380
        /*0126*/ 	.short	0x004c


	//----- nvinfo : EIATTR_SW_WAR
	.align		4
.L_54:
        /*0128*/ 	.byte	0x04, 0x36
        /*012a*/ 	.short	(.L_56 - .L_55)
.L_55:
        /*012c*/ 	.word	0x00000008
.L_56:


//--------------------- .nv.info._Z20findSubpatternHashesPciPii --------------------------
	.section	.nv.info._Z20findSubpatternHashesPciPii,"",@"SHT_CUDA_INFO"
	.sectionflags	@""
	.align	4


	//----- nvinfo : EIATTR_CUDA_API_VERSION
	.align		4
        /*0000*/ 	.byte	0x04, 0x37
        /*0002*/ 	.short	(.L_58 - .L_57)
.L_57:
        /*0004*/ 	.word	0x00000082


	//----- nvinfo : EIATTR_KPARAM_INFO
	.align		4
.L_58:
        /*0008*/ 	.byte	0x04, 0x17
        /*000a*/ 	.short	(.L_60 - .L_59)
.L_59:
        /*000c*/ 	.word	0x00000000
        /*0010*/ 	.short	0x0003
        /*0012*/ 	.short	0x0018
        /*0014*/ 	.byte	0x00, 0xf0, 0x11, 0x00


	//----- nvinfo : EIATTR_KPARAM_INFO
	.align		4
.L_60:
        /*0018*/ 	.byte	0x04, 0x17
        /*001a*/ 	.short	(.L_62 - .L_61)
.L_61:
        /*001c*/ 	.word	0x00000000
        /*0020*/ 	.short	0x0002
        /*0022*/ 	.short	0x0010
        /*0024*/ 	.byte	0x00, 0xf5, 0x21, 0x00


	//----- nvinfo : EIATTR_KPARAM_INFO
	.align		4
.L_62:
        /*0028*/ 	.byte	0x04, 0x17
        /*002a*/ 	.short	(.L_64 - .L_63)
.L_63:
        /*002c*/ 	.word	0x00000000
        /*0030*/ 	.short	0x0001
        /*0032*/ 	.short	0x0008
        /*0034*/ 	.byte	0x00, 0xf0, 0x11, 0x00


	//----- nvinfo : EIATTR_KPARAM_INFO
	.align		4
.L_64:
        /*0038*/ 	.byte	0x04, 0x17
        /*003a*/ 	.short	(.L_66 - .L_65)
.L_65:
        /*003c*/ 	.word	0x00000000
        /*0040*/ 	.short	0x0000
        /*0042*/ 	.short	0x0000
        /*0044*/ 	.byte	0x00, 0xf5, 0x21, 0x00


	//----- nvinfo : EIATTR_SPARSE_MMA_MASK
	.align		4
.L_66:
        /*0048*/ 	.byte	0x03, 0x50
        /*004a*/ 	.short	0x0000


	//----- nvinfo : EIATTR_MAXREG_COUNT
	.align		4
        /*004c*/ 	.byte	0x03, 0x1b
        /*004e*/ 	.short	0x00ff


	//----- nvinfo : EIATTR_EXTERNS
	.align		4
        /*0050*/ 	.byte	0x04, 0x0f
        /*0052*/ 	.short	(.L_68 - .L_67)


	//   ....[0]....
	.align		4
.L_67:
        /*0054*/ 	.word	index@(vprintf)


	//----- nvinfo : EIATTR_MERCURY_ISA_VERSION
	.align		4
.L_68:
        /*0058*/ 	.byte	0x03, 0x5f
        /*005a*/ 	.short	0x0101


	//----- nvinfo : EIATTR_VRC_CTA_INIT_COUNT
	.align		4
        /*005c*/ 	.byte	0x02, 0x4a
	.zero		1
	.zero		1


	//----- nvinfo : EIATTR_SYSCALL_OFFSETS
	.align		4
        /*0060*/ 	.byte	0x04, 0x46
        /*0062*/ 	.short	(.L_70 - .L_69)


	//   ....[0]....
.L_69:
        /*0064*/ 	.word	0x00000ab0


	//----- nvinfo : EIATTR_EXIT_INSTR_OFFSETS
	.align		4
.L_70:
        /*0068*/ 	.byte	0x04, 0x1c
        /*006a*/ 	.short	(.L_72 - .L_71)


	//   ....[0]....
.L_71:
        /*006c*/ 	.word	0x00000ac0


	//----- nvinfo : EIATTR_CBANK_PARAM_SIZE
	.align		4
.L_72:
        /*0070*/ 	.byte	0x03, 0x19
        /*0072*/ 	.short	0x001c


	//----- nvinfo : EIATTR_PARAM_CBANK
	.align		4
        /*0074*/ 	.byte	0x04, 0x0a
        /*0076*/ 	.short	(.L_74 - .L_73)
	.align		4
.L_73:
        /*0078*/ 	.word	index@(.nv.constant0._Z20findSubpatternHashesPciPii)
        /*007c*/ 	.short	0x0380
        /*007e*/ 	.short	0x001c


	//----- nvinfo : EIATTR_SW_WAR
	.align		4
.L_74:
        /*0080*/ 	.byte	0x04, 0x36
        /*0082*/ 	.short	(.L_76 - .L_75)
.L_75:
        /*0084*/ 	.word	0x00000008
.L_76:


//--------------------- .nv.info._Z10findHashesPciPiiii --------------------------
	.section	.nv.info._Z10findHashesPciPiiii,"",@"SHT_CUDA_INFO"
	.sectionflags	@""
	.align	4


	//----- nvinfo : EIATTR_CUDA_API_VERSION
	.align		4
        /*0000*/ 	.byte	0x04, 0x37
        /*0002*/ 	.short	(.L_78 - .L_77)
.L_77:
        /*0004*/ 	.word	0x00000082


	//----- nvinfo : EIATTR_KPARAM_INFO
	.align		4
.L_78:
        /*0008*/ 	.byte	0x04, 0x17
        /*000a*/ 	.short	(.L_80 - .L_79)
.L_79:
        /*000c*/ 	.word	0x00000000
        /*0010*/ 	.short	0x0005
        /*0012*/ 	.short	0x0020
        /*0014*/ 	.byte	0x00, 0xf0, 0x11, 0x00


	//----- nvinfo : EIATTR_KPARAM_INFO
	.align		4
.L_80:
        /*0018*/ 	.byte	0x04, 0x17
        /*001a*/ 	.short	(.L_82 - .L_81)
.L_81:
        /*001c*/ 	.word	0x00000000
        /*0020*/ 	.short	0x0004
        /*0022*/ 	.short	0x001c
        /*0024*/ 	.byte	0x00, 0xf0, 0x11, 0x00


	//----- nvinfo : EIATTR_KPARAM_INFO
	.align		4
.L_82:
        /*0028*/ 	.byte	0x04, 0x17
        /*002a*/ 	.short	(.L_84 - .L_83)
.L_83:
        /*002c*/ 	.word	0x00000000
        /*0030*/ 	.short	0x0003
        /*0032*/ 	.short	0x0018
        /*0034*/ 	.byte	0x00, 0xf0, 0x11, 0x00


	//----- nvinfo : EIATTR_KPARAM_INFO
	.align		4
.L_84:
        /*0038*/ 	.byte	0x04, 0x17
        /*003a*/ 	.short	(.L_86 - .L_85)
.L_85:
        /*003c*/ 	.word	0x00000000
        /*0040*/ 	.short	0x0002
        /*0042*/ 	.short	0x0010
        /*0044*/ 	.byte	0x00, 0xf5, 0x21, 0x00


	//----- nvinfo : EIATTR_KPARAM_INFO
	.align		4
.L_86:
        /*0048*/ 	.byte	0x04, 0x17
        /*004a*/ 	.short	(.L_88 - .L_87)
.L_87:
        /*004c*/ 	.word	0x00000000
        /*0050*/ 	.short	0x0001
        /*0052*/ 	.short	0x0008
        /*0054*/ 	.byte	0x00, 0xf0, 0x11, 0x00


	//----- nvinfo : EIATTR_KPARAM_INFO
	.align		4
.L_88:
        /*0058*/ 	.byte	0x04, 0x17
        /*005a*/ 	.short	(.L_90 - .L_89)
.L_89:
        /*005c*/ 	.word	0x00000000
        /*0060*/ 	.short	0x0000
        /*0062*/ 	.short	0x0000
        /*0064*/ 	.byte	0x00, 0xf5, 0x21, 0x00


	//----- nvinfo : EIATTR_SPARSE_MMA_MASK
	.align		4
.L_90:
        /*0068*/ 	.byte	0x03, 0x50
        /*006a*/ 	.short	0x0000


	//----- nvinfo : EIATTR_MAXREG_COUNT
	.align		4
        /*006c*/ 	.byte	0x03, 0x1b
        /*006e*/ 	.short	0x00ff


	//----- nvinfo : EIATTR_MERCURY_ISA_VERSION
	.align		4
        /*0070*/ 	.byte	0x03, 0x5f
        /*0072*/ 	.short	0x0101


	//----- nvinfo : EIATTR_VRC_CTA_INIT_COUNT
	.align		4
        /*0074*/ 	.byte	0x02, 0x4a
	.zero		1
	.zero		1


	//----- nvinfo : EIATTR_EXIT_INSTR_OFFSETS
	.align		4
        /*0078*/ 	.byte	0x04, 0x1c
        /*007a*/ 	.short	(.L_92 - .L_91)


	//   ....[0]....
.L_91:
        /*007c*/ 	.word	0x00000ba0


	//   ....[1]....
        /*0080*/ 	.word	0x00001800


	//   ....[2]....
        /*0084*/ 	.word	0x00001ea0


	//   ....[3]....
        /*0088*/ 	.word	0x000022a0


	//   ....[4]....
        /*008c*/ 	.word	0x00002520


	//----- nvinfo : EIATTR_CBANK_PARAM_SIZE
	.align		4
.L_92:
        /*0090*/ 	.byte	0x03, 0x19
        /*0092*/ 	.short	0x0024


	//----- nvinfo : EIATTR_PARAM_CBANK
	.align		4
        /*0094*/ 	.byte	0x04, 0x0a
        /*0096*/ 	.short	(.L_94 - .L_93)
	.align		4
.L_93:
        /*0098*/ 	.word	index@(.nv.constant0._Z10findHashesPciPiiii)
        /*009c*/ 	.short	0x0380
        /*009e*/ 	.short	0x0024


	//----- nvinfo : EIATTR_SW_WAR
	.align		4
.L_94:
        /*00a0*/ 	.byte	0x04, 0x36
        /*00a2*/ 	.short	(.L_96 - .L_95)
.L_95:
        /*00a4*/ 	.word	0x00000008
.L_96:


//--------------------- .nv.callgraph             --------------------------
	.section	.nv.callgraph,"",@"SHT_CUDA_CALLGRAPH"
	.align	4
	.sectionentsize	8
	.align		4
        /*0000*/ 	.word	0x00000000
	.align		4
        /*0004*/ 	.word	0xffffffff
	.align		4
        /*0008*/ 	.word	index@(_Z11seekPatternPciPiiS_S0_iS0_S_i)
	.align		4
        /*000c*/ 	.word	index@(vprintf)
	.align		4
        /*0010*/ 	.word	index@(_Z20findSubpatternHashesPciPii)
	.align		4
        /*0014*/ 	.word	index@(vprintf)
	.align		4
        /*0018*/ 	.word	0x00000000
	.align		4
        /*001c*/ 	.word	0xfffffffe
	.align		4
        /*0020*/ 	.word	0x00000000
	.align		4
        /*0024*/ 	.word	0xfffffffd
	.align		4
        /*0028*/ 	.word	0x00000000
	.align		4
        /*002c*/ 	.word	0xfffffffc


//--------------------- .nv.constant4             --------------------------
	.section	.nv.constant4,"a",@progbits
	.align	8
	.align		8
.nv.constant4:
        /*0000*/ 	.dword	vprintf
	.align		8
        /*0008*/ 	.dword	$str
	.align		8
        /*0010*/ 	.dword	$str$1
	.align		8
        /*0018*/ 	.dword	$str$2
	.align		8
        /*0020*/ 	.dword	$str$3
	.align		8
        /*0028*/ 	.dword	$str$4


//--------------------- .text._Z11seekPatternPciPiiS_S0_iS0_S_i --------------------------
	.section	.text._Z11seekPatternPciPiiS_S0_iS0_S_i,"ax",@progbits
	.align	128
        .global         _Z11seekPatternPciPiiS_S0_iS0_S_i
        .type           _Z11seekPatternPciPiiS_S0_iS0_S_i,@function
        .size           _Z11seekPatternPciPiiS_S0_iS0_S_i,(.L_x_53 - _Z11seekPatternPciPiiS_S0_iS0_S_i)
        .other          _Z11seekPatternPciPiiS_S0_iS0_S_i,@"STO_CUDA_ENTRY STV_DEFAULT"
_Z11seekPatternPciPiiS_S0_iS0_S_i:
.text._Z11seekPatternPciPiiS_S0_iS0_S_i:
[----:B------:R-:W0:Y:S01]  /*0000*/  LDC R1, c[0x0][0x37c] ;  /* 0x0000df00ff017b82 */ /* 0x000e220000000800 */
[----:B------:R-:W1:Y:S01]  /*0010*/  LDCU UR38, c[0x0][0x388] ;  /* 0x00007100ff2677ac */ /* 0x000e620008000800 */
[----:B0-----:R-:W-:Y:S01]  /*0020*/  VIADD R1, R1, 0xffffffe8 ;  /* 0xffffffe801017836 */ /* 0x001fe20000000000 */
[----:B------:R-:W1:Y:S01]  /*0030*/  LDCU UR4, c[0x0][0x398] ;  /* 0x00007300ff0477ac */ /* 0x000e620008000800 */
[----:B------:R-:W0:Y:S01]  /*0040*/  LDCU UR5, c[0x0][0x2f8] ;  /* 0x00005f00ff0577ac */ /* 0x000e220008000800 */
[----:B-1----:R-:W-:Y:S02]  /*0050*/  UIADD3 UR38, UPT, UPT, UR38, -UR4, URZ ;  /* 0x8000000426267290 */ /* 0x002fe4000fffe0ff */
[----:B0-----:R-:W-:-:S04]  /*0060*/  IADD3 R27, P1, PT, R1, UR5, RZ ;  /* 0x00000005011b7c10 */ /* 0x001fc8000ff3e0ff */
[----:B------:R-:W-:-:S13]  /*0070*/  ISETP.LE.AND P0, PT, RZ, UR38, PT ;  /* 0x00000026ff007c0c */ /* 0x000fda000bf03270 */
[----:B------:R-:W-:Y:S05]  /*0080*/  @!P0 EXIT ;  /* 0x000000000000894d */ /* 0x000fea0003800000 */
[----:B------:R-:W0:Y:S01]  /*0090*/  S2R R26, SR_TID.X ;  /* 0x00000000001a7919 */ /* 0x000e220000002100 */
[----:B------:R-:W1:Y:S01]  /*00a0*/  LDCU UR39, c[0x0][0x3c8] ;  /* 0x00007900ff2777ac */ /* 0x000e620008000800 */
[----:B------:R-:W2:Y:S01]  /*00b0*/  LDC.64 R34, c[0x0][0x3a8] ;  /* 0x0000ea00ff227b82 */ /* 0x000ea20000000a00 */
[----:B------:R-:W2:Y:S01]  /*00c0*/  S2R R24, SR_CTAID.X ;  /* 0x0000000000187919 */ /* 0x000ea20000002500 */
[----:B------:R-:W3:Y:S01]  /*00d0*/  LDCU UR5, c[0x0][0x2fc] ;  /* 0x00005f80ff0577ac */ /* 0x000ee20008000800 */
[----:B------:R-:W4:Y:S01]  /*00e0*/  LDCU.64 UR36, c[0x0][0x358] ;  /* 0x00006b00ff2477ac */ /* 0x000f220008000a00 */
[----:B------:R-:W-:Y:S02]  /*00f0*/  UIADD3 UR4, UPT, UPT, UR38, 0x1, URZ ;  /* 0x0000000126047890 */ /* 0x000fe4000fffe0ff */
[----:B-1----:R-:W-:Y:S01]  /*0100*/  UISETP.GE.AND UP0, UPT, UR39, 0x1, UPT ;  /* 0x000000012700788c */ /* 0x002fe2000bf06270 */
[----:B---3--:R-:W-:Y:S02]  /*0110*/  IMAD.X R2, RZ, RZ, UR5, P1 ;  /* 0x00000005ff027e24 */ /* 0x008fe400088e06ff */
[----:B0-----:R-:W-:-:S02]  /*0120*/  IMAD R30, R26, UR38, R26 ;  /* 0x000000261a1e7c24 */ /* 0x001fc4000f8e021a */
[----:B--2---:R-:W-:-:S03]  /*0130*/  IMAD.WIDE.U32 R34, R24, 0x4, R34 ;  /* 0x0000000418227825 */ /* 0x004fc600078e0022 */
[----:B------:R-:W-:Y:S01]  /*0140*/  SHF.R.S32.HI R22, RZ, 0x1f, R30 ;  /* 0x0000001fff167819 */ /* 0x000fe2000001141e */
[----:B----4-:R-:W-:Y:S06]  /*0150*/  BRA.U !UP0, `(.L_x_0) ;  /* 0x0000000508787547 */ /* 0x010fec000b800000 */
[----:B------:R-:W-:Y:S01]  /*0160*/  IMAD.MOV.U32 R23, RZ, RZ, RZ ;  /* 0x000000ffff177224 */ /* 0x000fe200078e00ff */
[----:B------:R-:W-:Y:S01]  /*0170*/  UIADD3 UR39, UPT, UPT, UR39, -0x1, URZ ;  /* 0xffffffff27277890 */ /* 0x000fe2000fffe0ff */
[----:B------:R-:W-:-:S11]  /*0180*/  IMAD.MOV.U32 R25, RZ, RZ, RZ ;  /* 0x000000ffff197224 */ /* 0x000fd600078e00ff */
.L_x_9:
[----:B------:R-:W0:Y:S01]  /*0190*/  LDCU.64 UR4, c[0x0][0x390] ;  /* 0x00007200ff0477ac */ /* 0x000e220008000a00 */
[----:B------:R-:W-:-:S04]  /*01a0*/  IADD3 R0, P0, PT, R30, R25, RZ ;  /* 0x000000191e007210 */ /* 0x000fc80007f1e0ff */
[----:B------:R-:W-:Y:S02]  /*01b0*/  IADD3.X R3, PT, PT, RZ, R22, RZ, P0, !PT ;  /* 0x00000016ff037210 */ /* 0x000fe400007fe4ff */
[----:B0-----:R-:W-:-:S04]  /*01c0*/  LEA R10, P0, R0, UR4, 0x2 ;  /* 0x00000004000a7c11 */ /* 0x001fc8000f8010ff */
[----:B------:R-:W-:Y:S02]  /*01d0*/  LEA.HI.X R11, R0, UR5, R3, 0x2, P0 ;  /* 0x00000005000b7c11 */ /* 0x000fe400080f1403 */
[----:B------:R-:W2:Y:S04]  /*01e0*/  LDG.E R3, desc[UR36][R34.64] ;  /* 0x0000002422037981 */ /* 0x000ea8000c1e1900 */
[----:B------:R-:W2:Y:S01]  /*01f0*/  LDG.E R10, desc[UR36][R10.64] ;  /* 0x000000240a0a7981 */ /* 0x000ea2000c1e1900 */
[----:B------:R-:W-:Y:S01]  /*0200*/  BSSY.RECONVERGENT B7, `(.L_x_1) ;  /* 0x000004f000077945 */ /* 0x000fe20003800200 */
[----:B--2---:R-:W-:-:S13]  /*0210*/  ISETP.NE.AND P0, PT, R10, R3, PT ;  /* 0x000000030a00720c */ /* 0x004fda0003f05270 */
[----:B------:R-:W-:Y:S05]  /*0220*/  @P0 BRA `(.L_x_2) ;  /* 0x0000000400300947 */ /* 0x000fea0003800000 */
[----:B------:R-:W-:Y:S01]  /*0230*/  IMAD.MOV.U32 R11, RZ, RZ, R10 ;  /* 0x000000ffff0b7224 */ /* 0x000fe200078e000a */
[----:B------:R-:W-:Y:S01]  /*0240*/  MOV R18, 0x0 ;  /* 0x0000000000127802 */ /* 0x000fe20000000f00 */
[----:B------:R0:W-:Y:S01]  /*0250*/  STL.64 [R1+0x8], R24 ;  /* 0x0000081801007387 */ /* 0x0001e20000100a00 */
[----:B------:R-:W1:Y:S01]  /*0260*/  LDCU.64 UR4, c[0x4][0x10] ;  /* 0x01000200ff0477ac */ /* 0x000e620008000a00 */
[----:B------:R-:W-:Y:S01]  /*0270*/  ISETP.NE.AND P0, PT, R24, RZ, PT ;  /* 0x000000ff1800720c */ /* 0x000fe20003f05270 */
[----:B------:R0:W2:Y:S01]  /*0280*/  LDC.64 R8, c[0x4][R18] ;  /* 0x0100000012087b82 */ /* 0x0000a20000000a00 */
[----:B------:R0:W-:Y:S01]  /*0290*/  STL.64 [R1], R10 ;  /* 0x0000000a01007387 */ /* 0x0001e20000100a00 */
[----:B------:R-:W-:Y:S01]  /*02a0*/  IMAD.MOV.U32 R6, RZ, RZ, R27 ;  /* 0x000000ffff067224 */ /* 0x000fe200078e001b */
[----:B------:R-:W-:Y:S02]  /*02b0*/  P2R R0, PR, RZ, 0x1 ;  /* 0x00000001ff007803 */ /* 0x000fe40000000000 */
[----:B------:R0:W-:Y:S01]  /*02c0*/  STL [R1+0x10], R26 ;  /* 0x0000101a01007387 */ /* 0x0001e20000100800 */
[----:B------:R-:W-:Y:S01]  /*02d0*/  MOV R7, R2 ;  /* 0x0000000200077202 */ /* 0x000fe20000000f00 */
[----:B-1----:R-:W-:-:S02]  /*02e0*/  IMAD.U32 R4, RZ, RZ, UR4 ;  /* 0x00000004ff047e24 */ /* 0x002fc4000f8e00ff */
[----:B0-----:R-:W-:-:S07]  /*02f0*/  IMAD.U32 R5, RZ, RZ, UR5 ;  /* 0x00000005ff057e24 */ /* 0x001fce000f8e00ff */
[----:B------:R-:W-:-:S07]  /*0300*/  LEPC R20, `(.L_x_3) ;  /* 0x000000001014794e */ /* 0x000fce0000000000 */
[----:B--2---:R-:W-:Y:S05]  /*0310*/  CALL.ABS.NOINC R8 ;  /* 0x0000000008007343 */ /* 0x004fea0003c00000 */
.L_x_3:
[----:B------:R-:W-:Y:S01]  /*0320*/  IMAD.IADD R17, R30, 0x1, R25 ;  /* 0x000000011e117824 */ /* 0x000fe200078e0219 */
[----:B------:R-:W0:Y:S01]  /*0330*/  LDC.64 R18, c[0x4][R18] ;  /* 0x0100000012127b82 */ /* 0x000e220000000a00 */
[----:B------:R-:W-:Y:S01]  /*0340*/  IMAD.MOV.U32 R16, RZ, RZ, R24 ;  /* 0x000000ffff107224 */ /* 0x000fe200078e0018 */
[----:B------:R-:W1:Y:S01]  /*0350*/  LDCU.64 UR4, c[0x4][0x18] ;  /* 0x01000300ff0477ac */ /* 0x000e620008000a00 */
[----:B------:R-:W-:Y:S01]  /*0360*/  MOV R6, R27 ;  /* 0x0000001b00067202 */ /* 0x000fe20000000f00 */
[----:B------:R-:W-:Y:S02]  /*0370*/  IMAD.MOV.U32 R7, RZ, RZ, R2 ;  /* 0x000000ffff077224 */ /* 0x000fe400078e0002 */
[----:B------:R2:W-:Y:S01]  /*0380*/  STL.64 [R1], R16 ;  /* 0x0000001001007387 */ /* 0x0005e20000100a00 */
[----:B-1----:R-:W-:Y:S02]  /*0390*/  IMAD.U32 R4, RZ, RZ, UR4 ;  /* 0x00000004ff047e24 */ /* 0x002fe4000f8e00ff */
[----:B--2---:R-:W-:-:S07]  /*03a0*/  IMAD.U32 R5, RZ, RZ, UR5 ;  /* 0x00000005ff057e24 */ /* 0x004fce000f8e00ff */
[----:B------:R-:W-:-:S07]  /*03b0*/  LEPC R20, `(.L_x_4) ;  /* 0x000000001014794e */ /* 0x000fce0000000000 */
[----:B0-----:R-:W-:Y:S05]  /*03c0*/  CALL.ABS.NOINC R18 ;  /* 0x0000000012007343 */ /* 0x001fea0003c00000 */
.L_x_4:
[----:B------:R-:W-:-:S13]  /*03d0*/  ISETP.NE.AND P6, PT, R24, RZ, PT ;  /* 0x000000ff1800720c */ /* 0x000fda0003fc5270 */
[----:B------:R-:W-:Y:S05]  /*03e0*/  @P6 BRA `(.L_x_2) ;  /* 0x0000000000c06947 */ /* 0x000fea0003800000 */
[----:B------:R-:W0:Y:S01]  /*03f0*/  LDC.64 R4, c[0x0][0x3b8] ;  /* 0x0000ee00ff047b82 */ /* 0x000e220000000a00 */
[----:B------:R-:W-:Y:S02]  /*0400*/  IMAD.MOV.U32 R18, RZ, RZ, RZ ;  /* 0x000000ffff127224 */ /* 0x000fe400078e00ff */
[----:B0-----:R-:W-:-:S04]  /*0410*/  IMAD.WIDE R4, R23, 0x4, R4 ;  /* 0x0000000417047825 */ /* 0x001fc800078e0204 */
[----:B------:R-:W-:Y:S01]  /*0420*/  VIADD R23, R23, 0x1 ;  /* 0x0000000117177836 */ /* 0x000fe20000000000 */
[----:B------:R0:W-:Y:S06]  /*0430*/  STG.E desc[UR36][R4.64], R17 ;  /* 0x0000001104007986 */ /* 0x0001ec000c101924 */
.L_x_8:
[----:B------:R-:W1:Y:S01]  /*0440*/  LDCU UR8, c[0x0][0x388] ;  /* 0x00007100ff0877ac */ /* 0x000e620008000800 */
[----:B------:R-:W2:Y:S01]  /*0450*/  LDCU.64 UR6, c[0x0][0x380] ;  /* 0x00007000ff0677ac */ /* 0x000ea20008000a00 */
[----:B------:R-:W3:Y:S01]  /*0460*/  LDCU.64 UR4, c[0x0][0x3c0] ;  /* 0x00007800ff0477ac */ /* 0x000ee20008000a00 */
[----:B-1----:R-:W-:-:S04]  /*0470*/  IMAD R19, R26, UR8, R25 ;  /* 0x000000081a137c24 */ /* 0x002fc8000f8e0219 */
[----:B------:R-:W-:Y:S01]  /*0480*/  IMAD.IADD R19, R19, 0x1, R18 ;  /* 0x0000000113137824 */ /* 0x000fe200078e0212 */
[----:B---3--:R-:W-:-:S04]  /*0490*/  IADD3 R32, P0, PT, R18, UR4, RZ ;  /* 0x0000000412207c10 */ /* 0x008fc8000ff1e0ff */
[----:B--2---:R-:W-:Y:S02]  /*04a0*/  IADD3 R28, P1, PT, R19, UR6, RZ ;  /* 0x00000006131c7c10 */ /* 0x004fe4000ff3e0ff */
[----:B------:R-:W-:Y:S02]  /*04b0*/  IADD3.X R33, PT, PT, RZ, UR5, RZ, P0, !PT ;  /* 0x00000005ff217c10 */ /* 0x000fe400087fe4ff */
[----:B------:R-:W-:Y:S01]  /*04c0*/  MOV R16, 0x0 ;  /* 0x0000000000107802 */ /* 0x000fe20000000f00 */
[----:B------:R-:W-:Y:S01]  /*04d0*/  IMAD.X R29, RZ, RZ, UR7, P1 ;  /* 0x00000007ff1d7e24 */ /* 0x000fe200088e06ff */
[----:B------:R1:W-:Y:S01]  /*04e0*/  STL.64 [R1+0x8], R18 ;  /* 0x0000081201007387 */ /* 0x0003e20000100a00 */
[----:B------:R-:W0:Y:S03]  /*04f0*/  LDCU.64 UR4, c[0x4][0x20] ;  /* 0x01000400ff0477ac */ /* 0x000e260008000a00 */
[----:B------:R-:W2:Y:S04]  /*0500*/  LDG.E.S8 R10, desc[UR36][R32.64] ;  /* 0x00000024200a7981 */ /* 0x000ea8000c1e1300 */
[----:B------:R-:W2:Y:S01]  /*0510*/  LDG.E.S8 R11, desc[UR36][R28.64] ;  /* 0x000000241c0b7981 */ /* 0x000ea2000c1e1300 */
[----:B------:R1:W3:Y:S01]  /*0520*/  LDC.64 R8, c[0x4][R16] ;  /* 0x0100000010087b82 */ /* 0x0002e20000000a00 */
[----:B------:R-:W-:Y:S01]  /*0530*/  IMAD.MOV.U32 R6, RZ, RZ, R27 ;  /* 0x000000ffff067224 */ /* 0x000fe200078e001b */
[----:B------:R-:W-:Y:S01]  /*0540*/  MOV R7, R2 ;  /* 0x0000000200077202 */ /* 0x000fe20000000f00 */
[----:B0-----:R-:W-:-:S02]  /*0550*/  IMAD.U32 R4, RZ, RZ, UR4 ;  /* 0x00000004ff047e24 */ /* 0x001fc4000f8e00ff */
[----:B------:R-:W-:Y:S01]  /*0560*/  IMAD.U32 R5, RZ, RZ, UR5 ;  /* 0x00000005ff057e24 */ /* 0x000fe2000f8e00ff */
[----:B--23--:R1:W-:Y:S06]  /*0570*/  STL.64 [R1], R10 ;  /* 0x0000000a01007387 */ /* 0x00c3ec0000100a00 */
[----:B------:R-:W-:-:S07]  /*0580*/  LEPC R20, `(.L_x_5) ;  /* 0x000000001014794e */ /* 0x000fce0000000000 */
[----:B-1----:R-:W-:Y:S05]  /*0590*/  CALL.ABS.NOINC R8 ;  /* 0x0000000008007343 */ /* 0x002fea0003c00000 */
.L_x_5:
[----:B------:R-:W2:Y:S04]  /*05a0*/  LDG.E.U8 R32, desc[UR36][R32.64] ;  /* 0x0000002420207981 */ /* 0x000ea8000c1e1100 */
[----:B------:R-:W2:Y:S02]  /*05b0*/  LDG.E.U8 R29, desc[UR36][R28.64] ;  /* 0x000000241c1d7981 */ /* 0x000ea4000c1e1100 */
[----:B--2---:R-:W-:-:S13]  /*05c0*/  ISETP.NE.AND P0, PT, R32, R29, PT ;  /* 0x0000001d2000720c */ /* 0x004fda0003f05270 */
[----:B------:R-:W-:Y:S05]  /*05d0*/  @P0 BRA `(.L_x_2) ;  /* 0x0000000000440947 */ /* 0x000fea0003800000 */
[----:B------:R-:W-:Y:S01]  /*05e0*/  ISETP.NE.AND P0, PT, R18, UR39, PT ;  /* 0x0000002712007c0c */ /* 0x000fe2000bf05270 */
[----:B------:R-:W-:-:S12]  /*05f0*/  BSSY.RECONVERGENT B6, `(.L_x_6) ;  /* 0x000000b000067945 */ /* 0x000fd80003800200 */
[----:B------:R-:W-:Y:S05]  /*0600*/  @P0 BRA `(.L_x_7) ;  /* 0x0000000000240947 */ /* 0x000fea0003800000 */
[----:B------:R0:W-:Y:S01]  /*0610*/  STL [R1], R17 ;  /* 0x0000001101007387 */ /* 0x0001e20000100800 */
[----:B------:R0:W1:Y:S01]  /*0620*/  LDC.64 R8, c[0x4][R16] ;  /* 0x0100000010087b82 */ /* 0x0000620000000a00 */
[----:B------:R-:W2:Y:S01]  /*0630*/  LDCU.64 UR4, c[0x4][0x28] ;  /* 0x01000500ff0477ac */ /* 0x000ea20008000a00 */
[----:B------:R-:W-:Y:S02]  /*0640*/  IMAD.MOV.U32 R6, RZ, RZ, R27 ;  /* 0x000000ffff067224 */ /* 0x000fe400078e001b */
[----:B------:R-:W-:Y:S02]  /*0650*/  IMAD.MOV.U32 R7, RZ, RZ, R2 ;  /* 0x000000ffff077224 */ /* 0x000fe400078e0002 */
[----:B--2---:R-:W-:Y:S02]  /*0660*/  IMAD.U32 R4, RZ, RZ, UR4 ;  /* 0x00000004ff047e24 */ /* 0x004fe4000f8e00ff */
[----:B0-----:R-:W-:-:S07]  /*0670*/  IMAD.U32 R5, RZ, RZ, UR5 ;  /* 0x00000005ff057e24 */ /* 0x001fce000f8e00ff */
[----:B------:R-:W-:-:S07]  /*0680*/  LEPC R20, `(.L_x_7) ;  /* 0x000000001014794e */ /* 0x000fce0000000000 */
[----:B-1----:R-:W-:Y:S05]  /*0690*/  CALL.ABS.NOINC R8 ;  /* 0x0000000008007343 */ /* 0x002fea0003c00000 */
.L_x_7:
[----:B------:R-:W-:Y:S05]  /*06a0*/  BSYNC.RECONVERGENT B6 ;  /* 0x0000000000067941 */ /* 0x000fea0003800200 */
.L_x_6:
[----:B------:R-:W0:Y:S01]  /*06b0*/  LDCU UR4, c[0x0][0x3c8] ;  /* 0x00007900ff0477ac */ /* 0x000e220008000800 */
[----:B------:R-:W-:-:S04]  /*06c0*/  IADD3 R18, PT, PT, R18, 0x1, RZ ;  /* 0x0000000112127810 */ /* 0x000fc80007ffe0ff */
[----:B0-----:R-:W-:-:S13]  /*06d0*/  ISETP.NE.AND P0, PT, R18, UR4, PT ;  /* 0x0000000412007c0c */ /* 0x001fda000bf05270 */
[----:B------:R-:W-:Y:S05]  /*06e0*/  @P0 BRA `(.L_x_8) ;  /* 0xfffffffc00540947 */ /* 0x000fea000383ffff */
.L_x_2:
[----:B------:R-:W-:Y:S05]  /*06f0*/  BSYNC.RECONVERGENT B7 ;  /* 0x0000000000077941 */ /* 0x000fea0003800200 */
.L_x_1:
[----:B------:R-:W-:-:S13]  /*0700*/  ISETP.NE.AND P0, PT, R25, UR38, PT ;  /* 0x0000002619007c0c */ /* 0x000fda000bf05270 */
[----:B------:R-:W-:Y:S05]  /*0710*/  @!P0 EXIT ;  /* 0x000000000000894d */ /* 0x000fea0003800000 */
[----:B------:R-:W-:Y:S01]  /*0720*/  VIADD R25, R25, 0x1 ;  /* 0x0000000119197836 */ /* 0x000fe20000000000 */
[----:B------:R-:W-:Y:S06]  /*0730*/  BRA `(.L_x_9) ;  /* 0xfffffff800947947 */ /* 0x000fec000383ffff */
.L_x_0:
[----:B------:R-:W-:Y:S01]  /*0740*/  UISETP.GE.U32.AND UP0, UPT, UR38, 0x3, UPT ;  /* 0x000000032600788c */ /* 0x000fe2000bf06070 */
[----:B------:R-:W-:Y:S01]  /*0750*/  IMAD.MOV.U32 R28, RZ, RZ, RZ ;  /* 0x000000ffff1c7224 */ /* 0x000fe200078e00ff */
[----:B------:R-:W-:Y:S01]  /*0760*/  ULOP3.LUT UR39, UR4, 0x3, URZ, 0xc0, !UPT ;  /* 0x0000000304277892 */ /* 0x000fe2000f8ec0ff */
[----:B------:R-:W-:-:S06]  /*0770*/  IMAD.MOV.U32 R23, RZ, RZ, RZ ;  /* 0x000000ffff177224 */ /* 0x000fcc00078e00ff */
[----:B------:R-:W-:Y:S05]  /*0780*/  BRA.U !UP0, `(.L_x_10) ;  /* 0x0000000908ac7547 */ /* 0x000fea000b800000 */
[----:B------:R-:W0:Y:S01]  /*0790*/  LDCU.64 UR6, c[0x0][0x390] ;  /* 0x00007200ff0677ac */ /* 0x000e220008000a00 */
[----:B------:R-:W-:Y:S01]  /*07a0*/  BSSY.RECONVERGENT B7, `(.L_x_10) ;  /* 0x00000a9000077945 */ /* 0x000fe20003800200 */
[----:B------:R-:W-:Y:S01]  /*07b0*/  IMAD.MOV.U32 R28, RZ, RZ, RZ ;  /* 0x000000ffff1c7224 */ /* 0x000fe200078e00ff */
[----:B------:R-:W-:Y:S01]  /*07c0*/  IADD3 R19, PT, PT, R30, 0x1, RZ ;  /* 0x000000011e137810 */ /* 0x000fe20007ffe0ff */
[----:B------:R-:W-:Y:S01]  /*07d0*/  ULOP3.LUT UR4, UR4, 0xfffffffc, URZ, 0xc0, !UPT ;  /* 0xfffffffc04047892 */ /* 0x000fe2000f8ec0ff */
[----:B------:R-:W-:-:S03]  /*07e0*/  IMAD.MOV.U32 R17, RZ, RZ, 0x1 ;  /* 0x00000001ff117424 */ /* 0x000fc600078e00ff */
[----:B------:R-:W-:Y:S02]  /*07f0*/  UIADD3 UR5, UPT, UPT, -UR4, URZ, URZ ;  /* 0x000000ff04057290 */ /* 0x000fe4000fffe1ff */
[----:B------:R-:W-:-:S04]  /*0800*/  IMAD.U32 R23, RZ, RZ, UR4 ;  /* 0x00000004ff177e24 */ /* 0x000fc8000f8e00ff */
[----:B------:R-:W-:Y:S01]  /*0810*/  IMAD.U32 R29, RZ, RZ, UR5 ;  /* 0x00000005ff1d7e24 */ /* 0x000fe2000f8e00ff */
[----:B0-----:R-:W-:-:S04]  /*0820*/  LEA R32, P0, R30, UR6, 0x2 ;  /* 0x000000061e207c11 */ /* 0x001fc8000f8010ff */
[----:B------:R-:W-:Y:S02]  /*0830*/  LEA.HI.X R33, R30, UR7, R22, 0x2, P0 ;  /* 0x000000071e217c11 */ /* 0x000fe400080f1416 */
[----:B------:R-:W-:-:S05]  /*0840*/  IADD3 R32, P0, PT, R32, 0x8, RZ ;  /* 0x0000000820207810 */ /* 0x000fca0007f1e0ff */
[----:B------:R-:W-:-:S08]  /*0850*/  IMAD.X R33, RZ, RZ, R33, P0 ;  /* 0x000000ffff217224 */ /* 0x000fd000000e0621 */
.L_x_27:
[----:B--2---:R-:W2:Y:S04]  /*0860*/  LDG.E R3, desc[UR36][R34.64] ;  /* 0x0000002422037981 */ /* 0x004ea8000c1e1900 */
[----:B------:R-:W2:Y:S01]  /*0870*/  LDG.E R10, desc[UR36][R32.64+-0x8] ;  /* 0xfffff824200a7981 */ /* 0x000ea2000c1e1900 */
[----:B------:R-:W-:Y:S01]  /*0880*/  IADD3 R29, PT, PT, R29, 0x4, RZ ;  /* 0x000000041d1d7810 */ /* 0x000fe20007ffe0ff */
[----:B------:R-:W-:Y:S03]  /*0890*/  BSSY.RECONVERGENT B6, `(.L_x_11) ;  /* 0x0000024000067945 */ /* 0x000fe60003800200 */
[----:B------:R-:W-:-:S04]  /*08a0*/  ISETP.NE.AND P1, PT, R29, RZ, PT ;  /* 0x000000ff1d00720c */ /* 0x000fc80003f25270 */
[----:B------:R-:W-:Y:S02]  /*08b0*/  P2R R31, PR, RZ, 0x2 ;  /* 0x00000002ff1f7803 */ /* 0x000fe40000000000 */
[----:B--2---:R-:W-:-:S13]  /*08c0*/  ISETP.NE.AND P0, PT, R10, R3, PT ;  /* 0x000000030a00720c */ /* 0x004fda0003f05270 */
[----:B0--3--:R-:W-:Y:S05]  /*08d0*/  @P0 BRA `(.L_x_12) ;  /* 0x00000000007c0947 */ /* 0x009fea0003800000 */
[----:B------:R-:W-:Y:S01]  /*08e0*/  IMAD.MOV.U32 R11, RZ, RZ, R10 ;  /* 0x000000ffff0b7224 */ /* 0x000fe200078e000a */
[----:B------:R-:W-:Y:S01]  /*08f0*/  MOV R16, 0x0 ;  /* 0x0000000000107802 */ /* 0x000fe20000000f00 */
[----:B------:R-:W-:Y:S01]  /*0900*/  VIADD R25, R17, 0xffffffff ;  /* 0xffffffff11197836 */ /* 0x000fe20000000000 */
[----:B------:R0:W-:Y:S01]  /*0910*/  STL [R1+0x10], R26 ;  /* 0x0000101a01007387 */ /* 0x0001e20000100800 */
[----:B------:R-:W1:Y:S01]  /*0920*/  LDCU.64 UR4, c[0x4][0x10] ;  /* 0x01000200ff0477ac */ /* 0x000e620008000a00 */
[----:B------:R0:W2:Y:S01]  /*0930*/  LDC.64 R8, c[0x4][R16] ;  /* 0x0100000010087b82 */ /* 0x0000a20000000a00 */
[----:B------:R-:W-:Y:S01]  /*0940*/  ISETP.NE.AND P0, PT, R24, RZ, PT ;  /* 0x000000ff1800720c */ /* 0x000fe20003f05270 */
[----:B------:R0:W-:Y:S01]  /*0950*/  STL.64 [R1], R10 ;  /* 0x0000000a01007387 */ /* 0x0001e20000100a00 */
[----:B------:R-:W-:Y:S01]  /*0960*/  MOV R6, R27 ;  /* 0x0000001b00067202 */ /* 0x000fe20000000f00 */
[----:B------:R-:W-:Y:S01]  /*0970*/  IMAD.MOV.U32 R7, RZ, RZ, R2 ;  /* 0x000000ffff077224 */ /* 0x000fe200078e0002 */
[----:B------:R-:W-:Y:S01]  /*0980*/  P2R R0, PR, RZ, 0x1 ;  /* 0x00000001ff007803 */ /* 0x000fe20000000000 */
[----:B------:R0:W-:Y:S01]  /*0990*/  STL.64 [R1+0x8], R24 ;  /* 0x0000081801007387 */ /* 0x0001e20000100a00 */
[----:B-1----:R-:W-:-:S02]  /*09a0*/  IMAD.U32 R4, RZ, RZ, UR4 ;  /* 0x00000004ff047e24 */ /* 0x002fc4000f8e00ff */
[----:B0-----:R-:W-:-:S07]  /*09b0*/  IMAD.U32 R5, RZ, RZ, UR5 ;  /* 0x00000005ff057e24 */ /* 0x001fce000f8e00ff */
[----:B------:R-:W-:-:S07]  /*09c0*/  LEPC R20, `(.L_x_13) ;  /* 0x000000001014794e */ /* 0x000fce0000000000 */
[----:B--2---:R-:W-:Y:S05]  /*09d0*/  CALL.ABS.NOINC R8 ;  /* 0x0000000008007343 */ /* 0x004fea0003c00000 */
.L_x_13:
[----:B------:R-:W-:Y:S01]  /*09e0*/  VIADD R25, R19, 0xffffffff ;  /* 0xffffffff13197836 */ /* 0x000fe20000000000 */
[----:B------:R0:W1:Y:S01]  /*09f0*/  LDC.64 R8, c[0x4][R16] ;  /* 0x0100000010087b82 */ /* 0x0000620000000a00 */
[----:B------:R-:W2:Y:S01]  /*0a00*/  LDCU.64 UR4, c[0x4][0x18] ;  /* 0x01000300ff0477ac */ /* 0x000ea20008000a00 */
[----:B------:R-:W-:Y:S01]  /*0a10*/  MOV R6, R27 ;  /* 0x0000001b00067202 */ /* 0x000fe20000000f00 */
[----:B------:R-:W-:Y:S01]  /*0a20*/  IMAD.MOV.U32 R7, RZ, RZ, R2 ;  /* 0x000000ffff077224 */ /* 0x000fe200078e0002 */
[----:B------:R0:W-:Y:S01]  /*0a30*/  STL.64 [R1], R24 ;  /* 0x0000001801007387 */ /* 0x0001e20000100a00 */
[----:B--2---:R-:W-:Y:S02]  /*0a40*/  IMAD.U32 R4, RZ, RZ, UR4 ;  /* 0x00000004ff047e24 */ /* 0x004fe4000f8e00ff */
[----:B0-----:R-:W-:-:S07]  /*0a50*/  IMAD.U32 R5, RZ, RZ, UR5 ;  /* 0x00000005ff057e24 */ /* 0x001fce000f8e00ff */
[----:B------:R-:W-:-:S07]  /*0a60*/  LEPC R20, `(.L_x_14) ;  /* 0x000000001014794e */ /* 0x000fce0000000000 */
[----:B-1----:R-:W-:Y:S05]  /*0a70*/  CALL.ABS.NOINC R8 ;  /* 0x0000000008007343 */ /* 0x002fea0003c00000 */
.L_x_14:
[----:B------:R-:W-:-:S13]  /*0a80*/  ISETP.NE.AND P6, PT, R24, RZ, PT ;  /* 0x000000ff1800720c */ /* 0x000fda0003fc5270 */
[----:B------:R-:W0:Y:S02]  /*0a90*/  @!P6 LDC.64 R4, c[0x0][0x3b8] ;  /* 0x0000ee00ff04eb82 */ /* 0x000e240000000a00 */
[----:B0-----:R-:W-:-:S04]  /*0aa0*/  @!P6 IMAD.WIDE R4, R28, 0x4, R4 ;  /* 0x000000041c04e825 */ /* 0x001fc800078e0204 */
[----:B------:R-:W-:Y:S01]  /*0ab0*/  @!P6 VIADD R28, R28, 0x1 ;  /* 0x000000011c1ce836 */ /* 0x000fe20000000000 */
[----:B------:R0:W-:Y:S06]  /*0ac0*/  @!P6 STG.E desc[UR36][R4.64], R25 ;  /* 0x000000190400e986 */ /* 0x0001ec000c101924 */
.L_x_12:
[----:B------:R-:W-:Y:S05]  /*0ad0*/  BSYNC.RECONVERGENT B6 ;  /* 0x0000000000067941 */ /* 0x000fea0003800200 */
.L_x_11:
[----:B------:R-:W2:Y:S04]  /*0ae0*/  LDG.E R3, desc[UR36][R34.64] ;  /* 0x0000002422037981 */ /* 0x000ea8000c1e1900 */
[----:B------:R-:W2:Y:S01]  /*0af0*/  LDG.E R10, desc[UR36][R32.64+-0x4] ;  /* 0xfffffc24200a7981 */ /* 0x000ea2000c1e1900 */
[----:B------:R-:W-:Y:S01]  /*0b00*/  BSSY.RECONVERGENT B6, `(.L_x_15) ;  /* 0x0000022000067945 */ /* 0x000fe20003800200 */
[----:B--2---:R-:W-:-:S13]  /*0b10*/  ISETP.NE.AND P0, PT, R10, R3, PT ;  /* 0x000000030a00720c */ /* 0x004fda0003f05270 */
[----:B------:R-:W-:Y:S05]  /*0b20*/  @P0 BRA `(.L_x_16) ;  /* 0x00000000007c0947 */ /* 0x000fea0003800000 */
[----:B------:R-:W-:Y:S01]  /*0b30*/  IMAD.MOV.U32 R11, RZ, RZ, R10 ;  /* 0x000000ffff0b7224 */ /* 0x000fe200078e000a */
[----:B0-----:R-:W-:Y:S01]  /*0b40*/  MOV R25, 0x0 ;  /* 0x0000000000197802 */ /* 0x001fe20000000f00 */
[----:B------:R-:W-:Y:S01]  /*0b50*/  IMAD.MOV.U32 R16, RZ, RZ, R24 ;  /* 0x000000ffff107224 */ /* 0x000fe200078e0018 */
[----:B------:R0:W-:Y:S01]  /*0b60*/  STL [R1+0x10], R26 ;  /* 0x0000101a01007387 */ /* 0x0001e20000100800 */
[----:B------:R-:W1:Y:S01]  /*0b70*/  LDCU.64 UR4, c[0x4][0x10] ;  /* 0x01000200ff0477ac */ /* 0x000e620008000a00 */
[----:B------:R0:W2:Y:S01]  /*0b80*/  LDC.64 R8, c[0x4][R25] ;  /* 0x0100000019087b82 */ /* 0x0000a20000000a00 */
[----:B------:R-:W-:Y:S01]  /*0b90*/  ISETP.NE.AND P0, PT, R24, RZ, PT ;  /* 0x000000ff1800720c */ /* 0x000fe20003f05270 */
[----:B------:R0:W-:Y:S01]  /*0ba0*/  STL.64 [R1], R10 ;  /* 0x0000000a01007387 */ /* 0x0001e20000100a00 */
[----:B------:R-:W-:Y:S02]  /*0bb0*/  IMAD.MOV.U32 R6, RZ, RZ, R27 ;  /* 0x000000ffff067224 */ /* 0x000fe400078e001b */
[----:B------:R-:W-:Y:S01]  /*0bc0*/  P2R R0, PR, RZ, 0x1 ;  /* 0x00000001ff007803 */ /* 0x000fe20000000000 */
[----:B------:R0:W-:Y:S01]  /*0bd0*/  STL.64 [R1+0x8], R16 ;  /* 0x0000081001007387 */ /* 0x0001e20000100a00 */
[----:B------:R-:W-:Y:S01]  /*0be0*/  IMAD.MOV.U32 R7, RZ, RZ, R2 ;  /* 0x000000ffff077224 */ /* 0x000fe200078e0002 */
[----:B-1----:R-:W-:Y:S01]  /*0bf0*/  MOV R4, UR4 ;  /* 0x0000000400047c02 */ /* 0x002fe20008000f00 */
[----:B0-----:R-:W-:-:S07]  /*0c00*/  IMAD.U32 R5, RZ, RZ, UR5 ;  /* 0x00000005ff057e24 */ /* 0x001fce000f8e00ff */
[----:B------:R-:W-:-:S07]  /*0c10*/  LEPC R20, `(.L_x_17) ;  /* 0x000000001014794e */ /* 0x000fce0000000000 */
[----:B--2---:R-:W-:Y:S05]  /*0c20*/  CALL.ABS.NOINC R8 ;  /* 0x0000000008007343 */ /* 0x004fea0003c00000 */
.L_x_17:
[----:B------:R-:W-:Y:S01]  /*0c30*/  MOV R18, R24 ;  /* 0x0000001800127202 */ /* 0x000fe20000000f00 */
[----:B------:R0:W1:Y:S01]  /*0c40*/  LDC.64 R8, c[0x4][R25] ;  /* 0x0100000019087b82 */ /* 0x0000620000000a00 */
[----:B------:R-:W2:Y:S01]  /*0c50*/  LDCU.64 UR4, c[0x4][0x18] ;  /* 0x01000300ff0477ac */ /* 0x000ea20008000a00 */
[----:B------:R-:W-:Y:S01]  /*0c60*/  IMAD.MOV.U32 R6, RZ, RZ, R27 ;  /* 0x000000ffff067224 */ /* 0x000fe200078e001b */
[----:B------:R-:W-:Y:S01]  /*0c70*/  MOV R7, R2 ;  /* 0x0000000200077202 */ /* 0x000fe20000000f00 */
[----:B------:R0:W-:Y:S01]  /*0c80*/  STL.64 [R1], R18 ;  /* 0x0000001201007387 */ /* 0x0001e20000100a00 */
[----:B--2---:R-:W-:Y:S02]  /*0c90*/  IMAD.U32 R4, RZ, RZ, UR4 ;  /* 0x00000004ff047e24 */ /* 0x004fe4000f8e00ff */
[----:B0-----:R-:W-:-:S07]  /*0ca0*/  IMAD.U32 R5, RZ, RZ, UR5 ;  /* 0x00000005ff057e24 */ /* 0x001fce000f8e00ff */
[----:B------:R-:W-:-:S07]  /*0cb0*/  LEPC R20, `(.L_x_18) ;  /* 0x000000001014794e */ /* 0x000fce0000000000 */
[----:B-1----:R-:W-:Y:S05]  /*0cc0*/  CALL.ABS.NOINC R8 ;  /* 0x0000000008007343 */ /* 0x002fea0003c00000 */
.L_x_18:
[----:B------:R-:W-:-:S13]  /*0cd0*/  ISETP.NE.AND P6, PT, R24, RZ, PT ;  /* 0x000000ff1800720c */ /* 0x000fda0003fc5270 */
[----:B------:R-:W0:Y:S02]  /*0ce0*/  @!P6 LDC.64 R4, c[0x0][0x3b8] ;  /* 0x0000ee00ff04eb82 */ /* 0x000e240000000a00 */
[----:B0-----:R-:W-:-:S04]  /*0cf0*/  @!P6 IMAD.WIDE R4, R28, 0x4, R4 ;  /* 0x000000041c04e825 */ /* 0x001fc800078e0204 */
[----:B------:R-:W-:Y:S01]  /*0d00*/  @!P6 VIADD R28, R28, 0x1 ;  /* 0x000000011c1ce836 */ /* 0x000fe20000000000 */
[----:B------:R1:W-:Y:S06]  /*0d10*/  @!P6 STG.E desc[UR36][R4.64], R19 ;  /* 0x000000130400e986 */ /* 0x0003ec000c101924 */
.L_x_16:
[----:B------:R-:W-:Y:S05]  /*0d20*/  BSYNC.RECONVERGENT B6 ;  /* 0x0000000000067941 */ /* 0x000fea0003800200 */
.L_x_15:
[----:B------:R-:W2:Y:S04]  /*0d30*/  LDG.E R3, desc[UR36][R34.64] ;  /* 0x0000002422037981 */ /* 0x000ea8000c1e1900 */
[----:B------:R-:W2:Y:S01]  /*0d40*/  LDG.E R10, desc[UR36][R32.64] ;  /* 0x00000024200a7981 */ /* 0x000ea2000c1e1900 */
[----:B------:R-:W-:Y:S01]  /*0d50*/  BSSY.RECONVERGENT B6, `(.L_x_19) ;  /* 0x0000022000067945 */ /* 0x000fe20003800200 */
[----:B--2---:R-:W-:-:S13]  /*0d60*/  ISETP.NE.AND P0, PT, R10, R3, PT ;  /* 0x000000030a00720c */ /* 0x004fda0003f05270 */
[----:B------:R-:W-:Y:S05]  /*0d70*/  @P0 BRA `(.L_x_20) ;  /* 0x00000000007c0947 */ /* 0x000fea0003800000 */
[----:B------:R-:W-:Y:S01]  /*0d80*/  IMAD.MOV.U32 R11, RZ, RZ, R10 ;  /* 0x000000ffff0b7224 */ /* 0x000fe200078e000a */
[----:B------:R-:W-:Y:S01]  /*0d90*/  MOV R16, 0x0 ;  /* 0x0000000000107802 */ /* 0x000fe20000000f00 */
[----:B0-----:R-:W-:Y:S01]  /*0da0*/  VIADD R25, R17, 0x1 ;  /* 0x0000000111197836 */ /* 0x001fe20000000000 */
        /* <DEDUP_REMOVED lines=13> */
.L_x_21:
[----:B------:R-:W-:Y:S01]  /*0e80*/  IADD3 R25, PT, PT, R19, 0x1, RZ ;  /* 0x0000000113197810 */ /* 0x000fe20007ffe0ff */
        /* <DEDUP_REMOVED lines=9> */
.L_x_22:
[----:B------:R-:W-:-:S13]  /*0f20*/  ISETP.NE.AND P6, PT, R24, RZ, PT ;  /* 0x000000ff1800720c */ /* 0x000fda0003fc5270 */
[----:B------:R-:W0:Y:S02]  /*0f30*/  @!P6 LDC.64 R4, c[0x0][0x3b8] ;  /* 0x0000ee00ff04eb82 */ /* 0x000e240000000a00 */
[----:B0-----:R-:W-:-:S04]  /*0f40*/  @!P6 IMAD.WIDE R4, R28, 0x4, R4 ;  /* 0x000000041c04e825 */ /* 0x001fc800078e0204 */
[----:B------:R-:W-:Y:S01]  /*0f50*/  @!P6 VIADD R28, R28, 0x1 ;  /* 0x000000011c1ce836 */ /* 0x000fe20000000000 */
[----:B------:R2:W-:Y:S06]  /*0f60*/  @!P6 STG.E desc[UR36][R4.64], R25 ;  /* 0x000000190400e986 */ /* 0x0005ec000c101924 */
.L_x_20:
[----:B------:R-:W-:Y:S05]  /*0f70*/  BSYNC.RECONVERGENT B6 ;  /* 0x0000000000067941 */ /* 0x000fea0003800200 */
.L_x_19:
[----:B------:R-:W3:Y:S04]  /*0f80*/  LDG.E R3, desc[UR36][R34.64] ;  /* 0x0000002422037981 */ /* 0x000ee8000c1e1900 */
[----:B------:R-:W3:Y:S01]  /*0f90*/  LDG.E R10, desc[UR36][R32.64+0x4] ;  /* 0x00000424200a7981 */ /* 0x000ee2000c1e1900 */
[----:B------:R-:W-:Y:S01]  /*0fa0*/  BSSY.RECONVERGENT B6, `(.L_x_23) ;  /* 0x0000022000067945 */ /* 0x000fe20003800200 */
[----:B---3--:R-:W-:-:S13]  /*0fb0*/  ISETP.NE.AND P0, PT, R10, R3, PT ;  /* 0x000000030a00720c */ /* 0x008fda0003f05270 */
[----:B------:R-:W-:Y:S05]  /*0fc0*/  @P0 BRA `(.L_x_24) ;  /* 0x00000000007c0947 */ /* 0x000fea0003800000 */
[----:B------:R-:W-:Y:S01]  /*0fd0*/  IMAD.MOV.U32 R11, RZ, RZ, R10 ;  /* 0x000000ffff0b7224 */ /* 0x000fe200078e000a */
[----:B------:R-:W-:Y:S01]  /*0fe0*/  MOV R16, 0x0 ;  /* 0x0000000000107802 */ /* 0x000fe20000000f00 */
[----:B0-2---:R-:W-:Y:S01]  /*0ff0*/  VIADD R25, R17, 0x2 ;  /* 0x0000000211197836 */ /* 0x005fe20000000000 */
        /* <DEDUP_REMOVED lines=13> */
.L_x_25:
        /* <DEDUP_REMOVED lines=10> */
.L_x_26:
[----:B------:R-:W-:-:S13]  /*1170*/  ISETP.NE.AND P6, PT, R24, RZ, PT ;  /* 0x000000ff1800720c */ /* 0x000fda0003fc5270 */
[----:B------:R-:W0:Y:S02]  /*1180*/  @!P6 LDC.64 R4, c[0x0][0x3b8] ;  /* 0x0000ee00ff04eb82 */ /* 0x000e240000000a00 */
[----:B0-----:R-:W-:-:S04]  /*1190*/  @!P6 IMAD.WIDE R4, R28, 0x4, R4 ;  /* 0x000000041c04e825 */ /* 0x001fc800078e0204 */
[----:B------:R-:W-:Y:S01]  /*11a0*/  @!P6 VIADD R28, R28, 0x1 ;  /* 0x000000011c1ce836 */ /* 0x000fe20000000000 */
[----:B------:R3:W-:Y:S06]  /*11b0*/  @!P6 STG.E desc[UR36][R4.64], R25 ;  /* 0x000000190400e986 */ /* 0x0007ec000c101924 */
.L_x_24:
[----:B------:R-:W-:Y:S05]  /*11c0*/  BSYNC.RECONVERGENT B6 ;  /* 0x0000000000067941 */ /* 0x000fea0003800200 */
.L_x_23:
[----:B------:R-:W-:Y:S01]  /*11d0*/  ISETP.NE.AND P1, PT, R31, RZ, PT ;  /* 0x000000ff1f00720c */ /* 0x000fe20003f25270 */
[----:B-1----:R-:W-:Y:S01]  /*11e0*/  VIADD R19, R19, 0x4 ;  /* 0x0000000413137836 */ /* 0x002fe20000000000 */
[----:B------:R-:W-:Y:S01]  /*11f0*/  IADD3 R32, P0, PT, R32, 0x10, RZ ;  /* 0x0000001020207810 */ /* 0x000fe20007f1e0ff */
[----:B------:R-:W-:-:S03]  /*1200*/  VIADD R17, R17, 0x4 ;  /* 0x0000000411117836 */ /* 0x000fc60000000000 */
[----:B------:R-:W-:-:S07]  /*1210*/  IADD3.X R33, PT, PT, RZ, R33, RZ, P0, !PT ;  /* 0x00000021ff217210 */ /* 0x000fce00007fe4ff */
[----:B------:R-:W-:Y:S05]  /*1220*/  @P1 BRA `(.L_x_27) ;  /* 0xfffffff4008c1947 */ /* 0x000fea000383ffff */
[----:B------:R-:W-:Y:S05]  /*1230*/  BSYNC.RECONVERGENT B7 ;  /* 0x0000000000077941 */ /* 0x000fea0003800200 */
.L_x_10:
[----:B------:R-:W-:-:S13]  /*1240*/  ISETP.NE.AND P0, PT, RZ, UR39, PT ;  /* 0x00000027ff007c0c */ /* 0x000fda000bf05270 */
[----:B------:R-:W-:Y:S05]  /*1250*/  @!P0 EXIT ;  /* 0x000000000000894d */ /* 0x000fea0003800000 */
[----:B------:R-:W1:Y:S01]  /*1260*/  LDCU.64 UR6, c[0x0][0x390] ;  /* 0x00007200ff0677ac */ /* 0x000e620008000a00 */
[C---:B------:R-:W-:Y:S01]  /*1270*/  IADD3 R17, P0, PT, R30.reuse, R23, RZ ;  /* 0x000000171e117210 */ /* 0x040fe20007f1e0ff */
[----:B0-23--:R-:W-:Y:S01]  /*1280*/  IMAD.IADD R25, R30, 0x1, R23 ;  /* 0x000000011e197824 */ /* 0x00dfe200078e0217 */
[----:B------:R-:W-:-:S03]  /*1290*/  UIADD3 UR4, UPT, UPT, -UR39, URZ, URZ ;  /* 0x000000ff27047290 */ /* 0x000fc6000fffe1ff */
[----:B------:R-:W-:-:S03]  /*12a0*/  IMAD.X R22, RZ, RZ, R22, P0 ;  /* 0x000000ffff167224 */ /* 0x000fc600000e0616 */
[----:B------:R-:W-:Y:S01]  /*12b0*/  IMAD.U32 R18, RZ, RZ, UR4 ;  /* 0x00000004ff127e24 */ /* 0x000fe2000f8e00ff */
[----:B-1----:R-:W-:-:S04]  /*12c0*/  LEA R16, P1, R17, UR6, 0x2 ;  /* 0x0000000611107c11 */ /* 0x002fc8000f8210ff */
[----:B------:R-:W-:-:S09]  /*12d0*/  LEA.HI.X R17, R17, UR7, R22, 0x2, P1 ;  /* 0x0000000711117c11 */ /* 0x000fd200088f1416 */
.L_x_32:
[----:B------:R-:W2:Y:S04]  /*12e0*/  LDG.E R3, desc[UR36][R34.64] ;  /* 0x0000002422037981 */ /* 0x000ea8000c1e1900 */
[----:B------:R-:W2:Y:S01]  /*12f0*/  LDG.E R10, desc[UR36][R16.64] ;  /* 0x00000024100a7981 */ /* 0x000ea2000c1e1900 */
[----:B------:R-:W-:Y:S01]  /*1300*/  IADD3 R18, PT, PT, R18, 0x1, RZ ;  /* 0x0000000112127810 */ /* 0x000fe20007ffe0ff */
[----:B------:R-:W-:Y:S03]  /*1310*/  BSSY.RECONVERGENT B6, `(.L_x_28) ;  /* 0x0000023000067945 */ /* 0x000fe60003800200 */
[----:B------:R-:W-:-:S04]  /*1320*/  ISETP.NE.AND P1, PT, R18, RZ, PT ;  /* 0x000000ff1200720c */ /* 0x000fc80003f25270 */
[----:B------:R-:W-:Y:S02]  /*1330*/  P2R R19, PR, RZ, 0x2 ;  /* 0x00000002ff137803 */ /* 0x000fe40000000000 */
[----:B--2---:R-:W-:-:S13]  /*1340*/  ISETP.NE.AND P0, PT, R10, R3, PT ;  /* 0x000000030a00720c */ /* 0x004fda0003f05270 */
[----:B------:R-:W-:Y:S05]  /*1350*/  @P0 BRA `(.L_x_29) ;  /* 0x0000000000780947 */ /* 0x000fea0003800000 */
[----:B------:R-:W-:Y:S01]  /*1360*/  IMAD.MOV.U32 R11, RZ, RZ, R10 ;  /* 0x000000ffff0b7224 */ /* 0x000fe200078e000a */
[----:B------:R-:W-:Y:S01]  /*1370*/  MOV R29, 0x0 ;  /* 0x00000000001d7802 */ /* 0x000fe20000000f00 */
        /* <DEDUP_REMOVED lines=9> */
[----:B------:R-:W-:-:S02]  /*1410*/  IMAD.MOV.U32 R7, RZ, RZ, R2 ;  /* 0x000000ffff077224 */ /* 0x000fc400078e0002 */
[----:B-1----:R-:W-:Y:S01]  /*1420*/  IMAD.U32 R4, RZ, RZ, UR4 ;  /* 0x00000004ff047e24 */ /* 0x002fe2000f8e00ff */
[----:B0-----:R-:W-:-:S07]  /*1430*/  MOV R5, UR5 ;  /* 0x0000000500057c02 */ /* 0x001fce0008000f00 */
[----:B------:R-:W-:-:S07]  /*1440*/  LEPC R20, `(.L_x_30) ;  /* 0x000000001014794e */ /* 0x000fce0000000000 */
[----:B--2---:R-:W-:Y:S05]  /*1450*/  CALL.ABS.NOINC R8 ;  /* 0x0000000008007343 */ /* 0x004fea0003c00000 */
.L_x_30:
[----:B------:R0:W1:Y:S01]  /*1460*/  LDC.64 R8, c[0x4][R29] ;  /* 0x010000001d087b82 */ /* 0x0000620000000a00 */
[----:B------:R0:W-:Y:S01]  /*1470*/  STL.64 [R1], R24 ;  /* 0x0000001801007387 */ /* 0x0001e20000100a00 */
[----:B------:R-:W2:Y:S01]  /*1480*/  LDCU.64 UR4, c[0x4][0x18] ;  /* 0x01000300ff0477ac */ /* 0x000ea20008000a00 */
[----:B------:R-:W-:Y:S02]  /*1490*/  IMAD.MOV.U32 R6, RZ, RZ, R27 ;  /* 0x000000ffff067224 */ /* 0x000fe400078e001b */
[----:B------:R-:W-:Y:S02]  /*14a0*/  IMAD.MOV.U32 R7, RZ, RZ, R2 ;  /* 0x000000ffff077224 */ /* 0x000fe400078e0002 */
[----:B--2---:R-:W-:Y:S01]  /*14b0*/  IMAD.U32 R4, RZ, RZ, UR4 ;  /* 0x00000004ff047e24 */ /* 0x004fe2000f8e00ff */
[----:B0-----:R-:W-:-:S07]  /*14c0*/  MOV R5, UR5 ;  /* 0x0000000500057c02 */ /* 0x001fce0008000f00 */
[----:B------:R-:W-:-:S07]  /*14d0*/  LEPC R20, `(.L_x_31) ;  /* 0x000000001014794e */ /* 0x000fce0000000000 */
[----:B-1----:R-:W-:Y:S05]  /*14e0*/  CALL.ABS.NOINC R8 ;  /* 0x0000000008007343 */ /* 0x002fea0003c00000 */
.L_x_31:
[----:B------:R-:W-:-:S13]  /*14f0*/  ISETP.NE.AND P6, PT, R24, RZ, PT ;  /* 0x000000ff1800720c */ /* 0x000fda0003fc5270 */
[----:B------:R-:W0:Y:S02]  /*1500*/  @!P6 LDC.64 R4, c[0x0][0x3b8] ;  /* 0x0000ee00ff04eb82 */ /* 0x000e240000000a00 */
[----:B0-----:R-:W-:-:S04]  /*1510*/  @!P6 IMAD.WIDE R4, R28, 0x4, R4 ;  /* 0x000000041c04e825 */ /* 0x001fc800078e0204 */
[----:B------:R-:W-:Y:S01]  /*1520*/  @!P6 VIADD R28, R28, 0x1 ;  /* 0x000000011c1ce836 */ /* 0x000fe20000000000 */
[----:B------:R0:W-:Y:S06]  /*1530*/  @!P6 STG.E desc[UR36][R4.64], R25 ;  /* 0x000000190400e986 */ /* 0x0001ec000c101924 */
.L_x_29:
[----:B------:R-:W-:Y:S05]  /*1540*/  BSYNC.RECONVERGENT B6 ;  /* 0x0000000000067941 */ /* 0x000fea0003800200 */
.L_x_28:
[----:B------:R-:W-:Y:S01]  /*1550*/  ISETP.NE.AND P1, PT, R19, RZ, PT ;  /* 0x000000ff1300720c */ /* 0x000fe20003f25270 */
[----:B0-----:R-:W-:Y:S01]  /*1560*/  VIADD R25, R25, 0x1 ;  /* 0x0000000119197836 */ /* 0x001fe20000000000 */
[----:B------:R-:W-:Y:S02]  /*1570*/  IADD3 R16, P0, PT, R16, 0x4, RZ ;  /* 0x0000000410107810 */ /* 0x000fe40007f1e0ff */
[----:B------:R-:W-:-:S03]  /*1580*/  IADD3 R23, PT, PT, R23, 0x1, RZ ;  /* 0x0000000117177810 */ /* 0x000fc60007ffe0ff */
[----:B------:R-:W-:-:S06]  /*1590*/  IMAD.X R17, RZ, RZ, R17, P0 ;  /* 0x000000ffff117224 */ /* 0x000fcc00000e0611 */
[----:B------:R-:W-:Y:S05]  /*15a0*/  @P1 BRA `(.L_x_32) ;  /* 0xfffffffc004c1947 */ /* 0x000fea000383ffff */
[----:B------:R-:W-:Y:S05]  /*15b0*/  EXIT ;  /* 0x000000000000794d */ /* 0x000fea0003800000 */
.L_x_33:
[----:B------:R-:W-:-:S00]  /*15c0*/  BRA `(.L_x_33) ;  /* 0xfffffffc00fc7947 */ /* 0x000fc0000383ffff */
[----:B------:R-:W-:-:S00]  /*15d0*/  NOP ;  /* 0x0000000000007918 */ /* 0x000fc00000000000 */
        /* <DEDUP_REMOVED lines=10> */
.L_x_53:


//--------------------- .text._Z20findSubpatternHashesPciPii --------------------------
	.section	.text._Z20findSubpatternHashesPciPii,"ax",@progbits
	.align	128
        .global         _Z20findSubpatternHashesPciPii
        .type           _Z20findSubpatternHashesPciPii,@function
        .size           _Z20findSubpatternHashesPciPii,(.L_x_54 - _Z20findSubpatternHashesPciPii)
        .other          _Z20findSubpatternHashesPciPii,@"STO_CUDA_ENTRY STV_DEFAULT"
_Z20findSubpatternHashesPciPii:
.text._Z20findSubpatternHashesPciPii:
[----:B------:R-:W0:Y:S01]  /*0000*/  LDC R1, c[0x0][0x37c] ;  /* 0x0000df00ff017b82 */ /* 0x000e220000000800 */
[----:B------:R-:W1:Y:S01]  /*0010*/  LDCU UR6, c[0x0][0x388] ;  /* 0x00007100ff0677ac */ /* 0x000e620008000800 */
[----:B------:R-:W2:Y:S01]  /*0020*/  S2R R2, SR_TID.X ;  /* 0x0000000000027919 */ /* 0x000ea20000002100 */
[----:B0-----:R-:W-:Y:S01]  /*0030*/  IADD3 R1, PT, PT, R1, -0x8, RZ ;  /* 0xfffffff801017810 */ /* 0x001fe20007ffe0ff */
[----:B------:R-:W-:Y:S01]  /*0040*/  HFMA2 R3, -RZ, RZ, 0, 0 ;  /* 0x00000000ff037431 */ /* 0x000fe200000001ff */
[----:B------:R-:W0:Y:S01]  /*0050*/  LDCU UR4, c[0x0][0x2f8] ;  /* 0x00005f00ff0477ac */ /* 0x000e220008000800 */
[----:B------:R-:W3:Y:S01]  /*0060*/  LDCU UR5, c[0x0][0x2fc] ;  /* 0x00005f80ff0577ac */ /* 0x000ee20008000800 */
[----:B------:R-:W4:Y:S01]  /*0070*/  LDCU.64 UR8, c[0x0][0x358] ;  /* 0x00006b00ff0877ac */ /* 0x000f220008000a00 */
[----:B-1----:R-:W-:Y:S01]  /*0080*/  UISETP.GE.AND UP0, UPT, UR6, 0x1, UPT ;  /* 0x000000010600788c */ /* 0x002fe2000bf06270 */
[----:B0-----:R-:W-:-:S04]  /*0090*/  IADD3 R6, P0, PT, R1, UR4, RZ ;  /* 0x0000000401067c10 */ /* 0x001fc8000ff1e0ff */
[----:B---3--:R-:W-:-:S04]  /*00a0*/  IADD3.X R7, PT, PT, RZ, UR5, RZ, P0, !PT ;  /* 0x00000005ff077c10 */ /* 0x008fc800087fe4ff */
[----:B--2-4-:R-:W-:Y:S05]  /*00b0*/  BRA.U !UP0, `(.L_x_34) ;  /* 0x0000000908547547 */ /* 0x014fea000b800000 */
[----:B------:R-:W-:Y:S02]  /*00c0*/  UISETP.GE.U32.AND UP1, UPT, UR6, 0x10, UPT ;  /* 0x000000100600788c */ /* 0x000fe4000bf26070 */
[----:B------:R-:W-:Y:S01]  /*00d0*/  IMAD R9, R2, UR6, RZ ;  /* 0x0000000602097c24 */ /* 0x000fe2000f8e02ff */
[----:B------:R-:W-:Y:S01]  /*00e0*/  ULOP3.LUT UR7, UR6, 0xf, URZ, 0xc0, !UPT ;  /* 0x0000000f06077892 */ /* 0x000fe2000f8ec0ff */
[----:B------:R-:W-:Y:S01]  /*00f0*/  MOV R3, RZ ;  /* 0x000000ff00037202 */ /* 0x000fe20000000f00 */
[----:B------:R-:W-:Y:S01]  /*0100*/  UMOV UR5, 0x1 ;  /* 0x0000000100057882 */ /* 0x000fe20000000000 */
[----:B------:R-:W-:Y:S01]  /*0110*/  UMOV UR4, URZ ;  /* 0x000000ff00047c82 */ /* 0x000fe20008000000 */
[----:B------:R-:W-:Y:S02]  /*0120*/  UISETP.NE.AND UP0, UPT, UR7, URZ, UPT ;  /* 0x000000ff0700728c */ /* 0x000fe4000bf05270 */
[----:B------:R-:W-:Y:S09]  /*0130*/  BRA.U !UP1, `(.L_x_35) ;  /* 0x0000000109f87547 */ /* 0x000ff2000b800000 */
[----:B------:R-:W0:Y:S01]  /*0140*/  LDCU.64 UR4, c[0x0][0x380] ;  /* 0x00007000ff0477ac */ /* 0x000e220008000a00 */
[----:B------:R-:W-:Y:S01]  /*0150*/  MOV R3, RZ ;  /* 0x000000ff00037202 */ /* 0x000fe20000000f00 */
[----:B------:R-:W1:Y:S01]  /*0160*/  LDCU UR14, c[0x0][0x398] ;  /* 0x00007300ff0e77ac */ /* 0x000e620008000800 */
[----:B0-----:R-:W-:Y:S01]  /*0170*/  IADD3 R4, P0, PT, R9, UR4, RZ ;  /* 0x0000000409047c10 */ /* 0x001fe2000ff1e0ff */
[----:B------:R-:W-:-:S03]  /*0180*/  ULOP3.LUT UR4, UR6, 0x7ffffff0, URZ, 0xc0, !UPT ;  /* 0x7ffffff006047892 */ /* 0x000fc6000f8ec0ff */
[----:B------:R-:W-:Y:S01]  /*0190*/  IADD3 R4, P1, PT, R4, 0x7, RZ ;  /* 0x0000000704047810 */ /* 0x000fe20007f3e0ff */
[----:B------:R-:W-:-:S03]  /*01a0*/  UIADD3 UR10, UPT, UPT, -UR4, URZ, URZ ;  /* 0x000000ff040a7290 */ /* 0x000fc6000fffe1ff */
[----:B------:R-:W-:Y:S01]  /*01b0*/  IADD3.X R5, PT, PT, RZ, UR5, RZ, P1, P0 ;  /* 0x00000005ff057c10 */ /* 0x000fe20008fe04ff */
[----:B-1----:R-:W-:-:S08]  /*01c0*/  UMOV UR5, 0x1 ;  /* 0x0000000100057882 */ /* 0x002fd00000000000 */
.L_x_36:
[----:B------:R-:W2:Y:S04]  /*01d0*/  LDG.E.S8 R18, desc[UR8][R4.64+-0x7] ;  /* 0xfffff90804127981 */ /* 0x000ea8000c1e1300 */
[----:B------:R-:W3:Y:S04]  /*01e0*/  LDG.E.S8 R17, desc[UR8][R4.64+-0x6] ;  /* 0xfffffa0804117981 */ /* 0x000ee8000c1e1300 */
[----:B------:R-:W4:Y:S04]  /*01f0*/  LDG.E.S8 R20, desc[UR8][R4.64+-0x5] ;  /* 0xfffffb0804147981 */ /* 0x000f28000c1e1300 */
[----:B------:R-:W5:Y:S04]  /*0200*/  LDG.E.S8 R22, desc[UR8][R4.64+-0x4] ;  /* 0xfffffc0804167981 */ /* 0x000f68000c1e1300 */
        /* <DEDUP_REMOVED lines=11> */
[----:B------:R0:W5:Y:S01]  /*02c0*/  LDG.E.S8 R8, desc[UR8][R4.64+0x8] ;  /* 0x0000080804087981 */ /* 0x000162000c1e1300 */
[----:B------:R-:W-:-:S02]  /*02d0*/  UIMAD UR11, UR5, UR14, URZ ;  /* 0x0000000e050b72a4 */ /* 0x000fc4000f8e02ff */
[----:B------:R-:W-:Y:S02]  /*02e0*/  UIADD3 UR10, UPT, UPT, UR10, 0x10, URZ ;  /* 0x000000100a0a7890 */ /* 0x000fe4000fffe0ff */
[----:B------:R-:W-:Y:S02]  /*02f0*/  UIMAD UR12, UR11, UR14, URZ ;  /* 0x0000000e0b0c72a4 */ /* 0x000fe4000f8e02ff */
[----:B------:R-:W-:Y:S01]  /*0300*/  UISETP.NE.AND UP1, UPT, UR10, URZ, UPT ;  /* 0x000000ff0a00728c */ /* 0x000fe2000bf25270 */
[----:B0-----:R-:W-:-:S04]  /*0310*/  IADD3 R4, P0, PT, R4, 0x10, RZ ;  /* 0x0000001004047810 */ /* 0x001fc80007f1e0ff */
[----:B------:R-:W-:Y:S01]  /*0320*/  IADD3.X R5, PT, PT, RZ, R5, RZ, P0, !PT ;  /* 0x00000005ff057210 */ /* 0x000fe200007fe4ff */
[----:B--2---:R-:W-:Y:S01]  /*0330*/  IMAD R18, R18, UR5, R3 ;  /* 0x0000000512127c24 */ /* 0x004fe2000f8e0203 */
[----:B------:R-:W-:-:S03]  /*0340*/  UIMAD UR5, UR12, UR14, URZ ;  /* 0x0000000e0c0572a4 */ /* 0x000fc6000f8e02ff */
[----:B---3--:R-:W-:Y:S01]  /*0350*/  IMAD R17, R17, UR11, R18 ;  /* 0x0000000b11117c24 */ /* 0x008fe2000f8e0212 */
[----:B------:R-:W-:-:S03]  /*0360*/  UIMAD UR11, UR5, UR14, URZ ;  /* 0x0000000e050b72a4 */ /* 0x000fc6000f8e02ff */
[----:B----4-:R-:W-:Y:S01]  /*0370*/  IMAD R17, R20, UR12, R17 ;  /* 0x0000000c14117c24 */ /* 0x010fe2000f8e0211 */
[----:B------:R-:W-:-:S03]  /*0380*/  UIMAD UR12, UR11, UR14, URZ ;  /* 0x0000000e0b0c72a4 */ /* 0x000fc6000f8e02ff */
[----:B-----5:R-:W-:Y:S01]  /*0390*/  IMAD R17, R22, UR5, R17 ;  /* 0x0000000516117c24 */ /* 0x020fe2000f8e0211 */
[----:B------:R-:W-:-:S03]  /*03a0*/  UIMAD UR5, UR12, UR14, URZ ;  /* 0x0000000e0c0572a4 */ /* 0x000fc6000f8e02ff */
[----:B------:R-:W-:Y:S01]  /*03b0*/  IMAD R17, R24, UR11, R17 ;  /* 0x0000000b18117c24 */ /* 0x000fe2000f8e0211 */
        /* <DEDUP_REMOVED lines=19> */
[----:B------:R-:W-:-:S04]  /*04f0*/  IMAD R11, R0, UR12, R11 ;  /* 0x0000000c000b7c24 */ /* 0x000fc8000f8e020b */
[----:B------:R-:W-:Y:S01]  /*0500*/  IMAD R3, R8, UR13, R11 ;  /* 0x0000000d08037c24 */ /* 0x000fe2000f8e020b */
[----:B------:R-:W-:Y:S06]  /*0510*/  BRA.U UP1, `(.L_x_36) ;  /* 0xfffffffd012c7547 */ /* 0x000fec000b83ffff */
.L_x_35:
[----:B------:R-:W-:Y:S05]  /*0520*/  BRA.U !UP0, `(.L_x_34) ;  /* 0x0000000508387547 */ /* 0x000fea000b800000 */
[----:B------:R-:W-:Y:S02]  /*0530*/  UISETP.GE.U32.AND UP0, UPT, UR7, 0x8, UPT ;  /* 0x000000080700788c */ /* 0x000fe4000bf06070 */
[----:B------:R-:W-:-:S04]  /*0540*/  ULOP3.LUT UR10, UR6, 0x7, URZ, 0xc0, !UPT ;  /* 0x00000007060a7892 */ /* 0x000fc8000f8ec0ff */
[----:B------:R-:W-:-:S03]  /*0550*/  UISETP.NE.AND UP1, UPT, UR10, URZ, UPT ;  /* 0x000000ff0a00728c */ /* 0x000fc6000bf25270 */
[----:B------:R-:W-:Y:S08]  /*0560*/  BRA.U !UP0, `(.L_x_37) ;  /* 0x0000000108807547 */ /* 0x000ff0000b800000 */
[----:B------:R-:W0:Y:S01]  /*0570*/  LDC.64 R4, c[0x0][0x380] ;  /* 0x0000e000ff047b82 */ /* 0x000e220000000a00 */
[----:B------:R-:W-:Y:S01]  /*0580*/  IADD3 R11, PT, PT, R9, UR4, RZ ;  /* 0x00000004090b7c10 */ /* 0x000fe2000fffe0ff */
[----:B------:R-:W1:Y:S03]  /*0590*/  LDCU UR7, c[0x0][0x398] ;  /* 0x00007300ff0777ac */ /* 0x000e660008000800 */
[----:B0-----:R-:W-:Y:S02]  /*05a0*/  IADD3 R10, P0, PT, R11, R4, RZ ;  /* 0x000000040b0a7210 */ /* 0x001fe40007f1e0ff */
[----:B------:R-:W-:Y:S02]  /*05b0*/  IADD3 R4, P1, P2, R4, UR4, R9 ;  /* 0x0000000404047c10 */ /* 0x000fe4000fa3e009 */
[-C--:B------:R-:W-:Y:S02]  /*05c0*/  IADD3.X R11, PT, PT, RZ, R5.reuse, RZ, P0, !PT ;  /* 0x00000005ff0b7210 */ /* 0x080fe400007fe4ff */
[----:B------:R-:W-:-:S03]  /*05d0*/  IADD3.X R5, PT, PT, RZ, R5, RZ, P1, P2 ;  /* 0x00000005ff057210 */ /* 0x000fc60000fe44ff */
[----:B------:R-:W2:Y:S04]  /*05e0*/  LDG.E.S8 R10, desc[UR8][R10.64] ;  /* 0x000000080a0a7981 */ /* 0x000ea8000c1e1300 */
[----:B------:R-:W3:Y:S04]  /*05f0*/  LDG.E.S8 R13, desc[UR8][R4.64+0x1] ;  /* 0x00000108040d7981 */ /* 0x000ee8000c1e1300 */
[----:B------:R-:W4:Y:S04]  /*0600*/  LDG.E.S8 R15, desc[UR8][R4.64+0x2] ;  /* 0x00000208040f7981 */ /* 0x000f28000c1e1300 */
[----:B------:R-:W5:Y:S04]  /*0610*/  LDG.E.S8 R17, desc[UR8][R4.64+0x3] ;  /* 0x0000030804117981 */ /* 0x000f68000c1e1300 */
[----:B------:R-:W5:Y:S04]  /*0620*/  LDG.E.S8 R19, desc[UR8][R4.64+0x4] ;  /* 0x0000040804137981 */ /* 0x000f68000c1e1300 */
[----:B------:R-:W5:Y:S04]  /*0630*/  LDG.E.S8 R21, desc[UR8][R4.64+0x5] ;  /* 0x0000050804157981 */ /* 0x000f68000c1e1300 */
[----:B------:R-:W5:Y:S04]  /*0640*/  LDG.E.S8 R23, desc[UR8][R4.64+0x6] ;  /* 0x0000060804177981 */ /* 0x000f68000c1e1300 */
[----:B------:R-:W5:Y:S01]  /*0650*/  LDG.E.S8 R25, desc[UR8][R4.64+0x7] ;  /* 0x0000070804197981 */ /* 0x000f62000c1e1300 */
[----:B-1----:R-:W-:-:S02]  /*0660*/  UIMAD UR11, UR5, UR7, URZ ;  /* 0x00000007050b72a4 */ /* 0x002fc4000f8e02ff */
[----:B------:R-:W-:Y:S02]  /*0670*/  UIADD3 UR4, UPT, UPT, UR4, 0x8, URZ ;  /* 0x0000000804047890 */ /* 0x000fe4000fffe0ff */
[----:B------:R-:W-:Y:S01]  /*0680*/  UIMAD UR12, UR11, UR7, URZ ;  /* 0x000000070b0c72a4 */ /* 0x000fe2000f8e02ff */
[----:B--2---:R-:W-:-:S03]  /*0690*/  IMAD R10, R10, UR5, R3 ;  /* 0x000000050a0a7c24 */ /* 0x004fc6000f8e0203 */
[----:B------:R-:W-:Y:S01]  /*06a0*/  UIMAD UR5, UR12, UR7, URZ ;  /* 0x000000070c0572a4 */ /* 0x000fe2000f8e02ff */
[----:B---3--:R-:W-:-:S03]  /*06b0*/  IMAD R10, R13, UR11, R10 ;  /* 0x0000000b0d0a7c24 */ /* 0x008fc6000f8e020a */
[----:B------:R-:W-:Y:S01]  /*06c0*/  UIMAD UR11, UR5, UR7, URZ ;  /* 0x00000007050b72a4 */ /* 0x000fe2000f8e02ff */
[----:B----4-:R-:W-:-:S03]  /*06d0*/  IMAD R10, R15, UR12, R10 ;  /* 0x0000000c0f0a7c24 */ /* 0x010fc6000f8e020a */
[----:B------:R-:W-:Y:S01]  /*06e0*/  UIMAD UR12, UR11, UR7, URZ ;  /* 0x000000070b0c72a4 */ /* 0x000fe2000f8e02ff */
[----:B-----5:R-:W-:-:S03]  /*06f0*/  IMAD R10, R17, UR5, R10 ;  /* 0x00000005110a7c24 */ /* 0x020fc6000f8e020a */
[----:B------:R-:W-:Y:S01]  /*0700*/  UIMAD UR13, UR12, UR7, URZ ;  /* 0x000000070c0d72a4 */ /* 0x000fe2000f8e02ff */
[----:B------:R-:W-:-:S03]  /*0710*/  IMAD R10, R19, UR11, R10 ;  /* 0x0000000b130a7c24 */ /* 0x000fc6000f8e020a */
[----:B------:R-:W-:Y:S01]  /*0720*/  UIMAD UR11, UR13, UR7, URZ ;  /* 0x000000070d0b72a4 */ /* 0x000fe2000f8e02ff */
[----:B------:R-:W-:-:S03]  /*0730*/  IMAD R10, R21, UR12, R10 ;  /* 0x0000000c150a7c24 */ /* 0x000fc6000f8e020a */
[----:B------:R-:W-:Y:S01]  /*0740*/  UIMAD UR5, UR11, UR7, URZ ;  /* 0x000000070b0572a4 */ /* 0x000fe2000f8e02ff */
[----:B------:R-:W-:-:S04]  /*0750*/  IMAD R10, R23, UR13, R10 ;  /* 0x0000000d170a7c24 */ /* 0x000fc8000f8e020a */
[----:B------:R-:W-:-:S07]  /*0760*/  IMAD R3, R25, UR11, R10 ;  /* 0x0000000b19037c24 */ /* 0x000fce000f8e020a */
.L_x_37:
        /* <DEDUP_REMOVED lines=15> */
[----:B------:R-:W5:Y:S01]  /*0860*/  LDG.E.S8 R15, desc[UR8][R10.64+0x3] ;  /* 0x000003080a0f7981 */ /* 0x000f62000c1e1300 */
[----:B-1----:R-:W-:-:S02]  /*0870*/  UIMAD UR10, UR5, UR7, URZ ;  /* 0x00000007050a72a4 */ /* 0x002fc4000f8e02ff */
[----:B------:R-:W-:Y:S02]  /*0880*/  UIADD3 UR4, UPT, UPT, UR4, 0x4, URZ ;  /* 0x0000000404047890 */ /* 0x000fe4000fffe0ff */
[----:B------:R-:W-:-:S04]  /*0890*/  UIMAD UR11, UR10, UR7, URZ ;  /* 0x000000070a0b72a4 */ /* 0x000fc8000f8e02ff */
[----:B------:R-:W-:Y:S01]  /*08a0*/  UIMAD UR12, UR11, UR7, URZ ;  /* 0x000000070b0c72a4 */ /* 0x000fe2000f8e02ff */
[----:B--2---:R-:W-:-:S03]  /*08b0*/  IMAD R3, R4, UR5, R3 ;  /* 0x0000000504037c24 */ /* 0x004fc6000f8e0203 */
[----:B------:R-:W-:Y:S01]  /*08c0*/  UIMAD UR5, UR12, UR7, URZ ;  /* 0x000000070c0572a4 */ /* 0x000fe2000f8e02ff */
[----:B---3--:R-:W-:-:S04]  /*08d0*/  IMAD R0, R0, UR10, R3 ;  /* 0x0000000a00007c24 */ /* 0x008fc8000f8e0203 */
[----:B----4-:R-:W-:-:S04]  /*08e0*/  IMAD R0, R13, UR11, R0 ;  /* 0x0000000b0d007c24 */ /* 0x010fc8000f8e0200 */
[----:B-----5:R-:W-:-:S07]  /*08f0*/  IMAD R3, R15, UR12, R0 ;  /* 0x0000000c0f037c24 */ /* 0x020fce000f8e0200 */
.L_x_38:
[----:B------:R-:W-:Y:S05]  /*0900*/  BRA.U !UP1, `(.L_x_34) ;  /* 0x0000000109407547 */ /* 0x000fea000b800000 */
[----:B------:R-:W0:Y:S01]  /*0910*/  LDCU.64 UR10, c[0x0][0x380] ;  /* 0x00007000ff0a77ac */ /* 0x000e220008000a00 */
[----:B------:R-:W-:Y:S01]  /*0920*/  IADD3 R9, PT, PT, R9, UR4, RZ ;  /* 0x0000000409097c10 */ /* 0x000fe2000fffe0ff */
[----:B------:R-:W1:Y:S01]  /*0930*/  LDCU UR7, c[0x0][0x398] ;  /* 0x00007300ff0777ac */ /* 0x000e620008000800 */
[----:B------:R-:W-:Y:S02]  /*0940*/  UIADD3 UR6, UPT, UPT, -UR6, URZ, URZ ;  /* 0x000000ff06067290 */ /* 0x000fe4000fffe1ff */
[----:B0-----:R-:W-:-:S04]  /*0950*/  IADD3 R9, P0, PT, R9, UR10, RZ ;  /* 0x0000000a09097c10 */ /* 0x001fc8000ff1e0ff */
[----:B-1----:R-:W-:-:S09]  /*0960*/  IADD3.X R8, PT, PT, RZ, UR11, RZ, P0, !PT ;  /* 0x0000000bff087c10 */ /* 0x002fd200087fe4ff */
.L_x_39:
[----:B------:R-:W-:Y:S02]  /*0970*/  MOV R4, R9 ;  /* 0x0000000900047202 */ /* 0x000fe40000000f00 */
[----:B------:R-:W-:-:S05]  /*0980*/  MOV R5, R8 ;  /* 0x0000000800057202 */ /* 0x000fca0000000f00 */
[----:B------:R-:W2:Y:S01]  /*0990*/  LDG.E.S8 R0, desc[UR8][R4.64] ;  /* 0x0000000804007981 */ /* 0x000ea2000c1e1300 */
[----:B------:R-:W-:Y:S01]  /*09a0*/  UIADD3 UR6, UPT, UPT, UR6, 0x1, URZ ;  /* 0x0000000106067890 */ /* 0x000fe2000fffe0ff */
[----:B------:R-:W-:-:S03]  /*09b0*/  IADD3 R9, P0, PT, R9, 0x1, RZ ;  /* 0x0000000109097810 */ /* 0x000fc60007f1e0ff */
[----:B------:R-:W-:Y:S01]  /*09c0*/  UISETP.NE.AND UP0, UPT, UR6, URZ, UPT ;  /* 0x000000ff0600728c */ /* 0x000fe2000bf05270 */
[----:B------:R-:W-:Y:S01]  /*09d0*/  IADD3.X R8, PT, PT, RZ, R8, RZ, P0, !PT ;  /* 0x00000008ff087210 */ /* 0x000fe200007fe4ff */
[----:B--2---:R-:W-:Y:S01]  /*09e0*/  IMAD R3, R0, UR5, R3 ;  /* 0x0000000500037c24 */ /* 0x004fe2000f8e0203 */
[----:B------:R-:W-:-:S06]  /*09f0*/  UIMAD UR5, UR5, UR7, URZ ;  /* 0x00000007050572a4 */ /* 0x000fcc000f8e02ff */
[----:B------:R-:W-:Y:S06]  /*0a00*/  BRA.U UP0, `(.L_x_39) ;  /* 0xfffffffd00d87547 */ /* 0x000fec000b83ffff */
.L_x_34:
[----:B------:R-:W0:Y:S01]  /*0a10*/  LDC.64 R8, c[0x0][0x390] ;  /* 0x0000e400ff087b82 */ /* 0x000e220000000a00 */
[----:B------:R-:W-:Y:S01]  /*0a20*/  MOV R0, 0x0 ;  /* 0x0000000000007802 */ /* 0x000fe20000000f00 */
[----:B------:R1:W-:Y:S01]  /*0a30*/  STL.64 [R1], R2 ;  /* 0x0000000201007387 */ /* 0x0003e20000100a00 */
[----:B------:R-:W2:Y:S05]  /*0a40*/  LDCU.64 UR4, c[0x4][0x8] ;  /* 0x01000100ff0477ac */ /* 0x000eaa0008000a00 */
[----:B------:R1:W3:Y:S01]  /*0a50*/  LDC.64 R10, c[0x4][R0] ;  /* 0x01000000000a7b82 */ /* 0x0002e20000000a00 */
[----:B--2---:R-:W-:Y:S02]  /*0a60*/  MOV R4, UR4 ;  /* 0x0000000400047c02 */ /* 0x004fe40008000f00 */
[----:B------:R-:W-:Y:S01]  /*0a70*/  MOV R5, UR5 ;  /* 0x0000000500057c02 */ /* 0x000fe20008000f00 */
[----:B0-----:R-:W-:-:S05]  /*0a80*/  IMAD.WIDE.U32 R8, R2, 0x4, R8 ;  /* 0x0000000402087825 */ /* 0x001fca00078e0008 */
[----:B------:R1:W-:Y:S02]  /*0a90*/  STG.E desc[UR8][R8.64], R3 ;  /* 0x0000000308007986 */ /* 0x0003e4000c101908 */
[----:B------:R-:W-:-:S07]  /*0aa0*/  LEPC R20, `(.L_x_40) ;  /* 0x000000001014794e */ /* 0x000fce0000000000 */
[----:B-1-3--:R-:W-:Y:S05]  /*0ab0*/  CALL.ABS.NOINC R10 ;  /* 0x000000000a007343 */ /* 0x00afea0003c00000 */
.L_x_40:
[----:B------:R-:W-:Y:S05]  /*0ac0*/  EXIT ;  /* 0x000000000000794d */ /* 0x000fea0003800000 */
.L_x_41:
        /* <DEDUP_REMOVED lines=11> */
.L_x_54:


//--------------------- .text._Z10findHashesPciPiiii --------------------------
	.section	.text._Z10findHashesPciPiiii,"ax",@progbits
	.align	128
        .global         _Z10findHashesPciPiiii
        .type           _Z10findHashesPciPiiii,@function
        .size           _Z10findHashesPciPiiii,(.L_x_55 - _Z10findHashesPciPiiii)
        .other          _Z10findHashesPciPiiii,@"STO_CUDA_ENTRY STV_DEFAULT"
_Z10findHashesPciPiiii:
.text._Z10findHashesPciPiiii:
[----:B------:R-:W-:Y:S01]  /*0000*/  LDC R1, c[0x0][0x37c] ;  /* 0x0000df00ff017b82 */ /* 0x000fe20000000800 */
[----:B------:R-:W0:Y:S07]  /*0010*/  S2R R7, SR_TID.X ;  /* 0x0000000000077919 */ /* 0x000e2e0000002100 */
[----:B------:R-:W1:Y:S01]  /*0020*/  LDC R6, c[0x0][0x398] ;  /* 0x0000e600ff067b82 */ /* 0x000e620000000800 */
[----:B------:R-:W1:Y:S01]  /*0030*/  LDCU UR8, c[0x0][0x388] ;  /* 0x00007100ff0877ac */ /* 0x000e620008000800 */
[----:B------:R-:W2:Y:S06]  /*0040*/  LDCU.64 UR10, c[0x0][0x380] ;  /* 0x00007000ff0a77ac */ /* 0x000eac0008000a00 */
[----:B------:R-:W3:Y:S01]  /*0050*/  LDC.64 R2, c[0x0][0x390] ;  /* 0x0000e400ff027b82 */ /* 0x000ee20000000a00 */
[----:B------:R-:W4:Y:S01]  /*0060*/  LDCU.64 UR6, c[0x0][0x358] ;  /* 0x00006b00ff0677ac */ /* 0x000f220008000a00 */
[----:B------:R-:W5:Y:S01]  /*0070*/  LDCU UR4, c[0x0][0x398] ;  /* 0x00007300ff0477ac */ /* 0x000f620008000800 */
[----:B-1----:R-:W-:-:S02]  /*0080*/  IADD3 R0, PT, PT, -R6, UR8, RZ ;  /* 0x0000000806007c10 */ /* 0x002fc4000fffe1ff */
[----:B------:R-:W-:-:S03]  /*0090*/  ISETP.GE.AND P0, PT, R6, 0x1, PT ;  /* 0x000000010600780c */ /* 0x000fc60003f06270 */
[----:B0-----:R-:W-:Y:S02]  /*00a0*/  IMAD R5, R0, R7, R7 ;  /* 0x0000000700057224 */ /* 0x001fe400078e0207 */
[----:B------:R-:W-:Y:S02]  /*00b0*/  IMAD R7, R7, UR8, RZ ;  /* 0x0000000807077c24 */ /* 0x000fe4000f8e02ff */
[----:B---3--:R-:W-:-:S03]  /*00c0*/  IMAD.WIDE R2, R5, 0x4, R2 ;  /* 0x0000000405027825 */ /* 0x008fc600078e0202 */
[----:B--2---:R-:W-:Y:S01]  /*00d0*/  IADD3 R10, P1, PT, R7, UR10, RZ ;  /* 0x0000000a070a7c10 */ /* 0x004fe2000ff3e0ff */
[----:B-----5:R-:W-:Y:S01]  /*00e0*/  IMAD.U32 R12, RZ, RZ, UR4 ;  /* 0x00000004ff0c7e24 */ /* 0x020fe2000f8e00ff */
[----:B------:R-:W-:Y:S01]  /*00f0*/  SHF.R.S32.HI R8, RZ, 0x1f, R7 ;  /* 0x0000001fff087819 */ /* 0x000fe20000011407 */
[----:B----4-:R0:W-:Y:S03]  /*0100*/  STG.E desc[UR6][R2.64], RZ ;  /* 0x000000ff02007986 */ /* 0x0101e6000c101906 */
[----:B------:R-:W-:Y:S01]  /*0110*/  IADD3.X R11, PT, PT, R8, UR11, RZ, P1, !PT ;  /* 0x0000000b080b7c10 */ /* 0x000fe20008ffe4ff */
[----:B------:R-:W-:Y:S06]  /*0120*/  @!P0 BRA `(.L_x_42) ;  /* 0x0000000800988947 */ /* 0x000fec0003800000 */
[C---:B------:R-:W-:Y:S01]  /*0130*/  ISETP.GE.U32.AND P0, PT, R6.reuse, 0x10, PT ;  /* 0x000000100600780c */ /* 0x040fe20003f06070 */
[----:B------:R-:W-:Y:S01]  /*0140*/  UMOV UR4, 0x1 ;  /* 0x0000000100047882 */ /* 0x000fe20000000000 */
[----:B------:R-:W-:Y:S01]  /*0150*/  LOP3.LUT R16, R6, 0xf, RZ, 0xc0, !PT ;  /* 0x0000000f06107812 */ /* 0x000fe200078ec0ff */
[----:B------:R-:W-:Y:S02]  /*0160*/  IMAD.MOV.U32 R15, RZ, RZ, RZ ;  /* 0x000000ffff0f7224 */ /* 0x000fe400078e00ff */
[----:B------:R-:W-:Y:S01]  /*0170*/  IMAD.MOV.U32 R9, RZ, RZ, RZ ;  /* 0x000000ffff097224 */ /* 0x000fe200078e00ff */
[----:B------:R-:W-:-:S07]  /*0180*/  ISETP.NE.AND P1, PT, R16, RZ, PT ;  /* 0x000000ff1000720c */ /* 0x000fce0003f25270 */
[----:B------:R-:W-:Y:S06]  /*0190*/  @!P0 BRA `(.L_x_43) ;  /* 0x0000000400348947 */ /* 0x000fec0003800000 */
[----:B------:R-:W-:Y:S01]  /*01a0*/  IADD3 R14, P0, PT, R10, 0x7, RZ ;  /* 0x000000070a0e7810 */ /* 0x000fe20007f1e0ff */
[----:B------:R-:W-:Y:S01]  /*01b0*/  HFMA2 R15, -RZ, RZ, 0, 0 ;  /* 0x00000000ff0f7431 */ /* 0x000fe200000001ff */
[----:B------:R-:W-:Y:S01]  /*01c0*/  LOP3.LUT R9, R6, 0x7ffffff0, RZ, 0xc0, !PT ;  /* 0x7ffffff006097812 */ /* 0x000fe200078ec0ff */
[----:B------:R-:W1:Y:S02]  /*01d0*/  LDCU UR5, c[0x0][0x39c] ;  /* 0x00007380ff0577ac */ /* 0x000e640008000800 */
[----:B------:R-:W-:Y:S02]  /*01e0*/  IMAD.X R5, RZ, RZ, R11, P0 ;  /* 0x000000ffff057224 */ /* 0x000fe400000e060b */
[----:B------:R-:W-:Y:S01]  /*01f0*/  IMAD.MOV R13, RZ, RZ, -R9 ;  /* 0x000000ffff0d7224 */ /* 0x000fe200078e0a09 */
[----:B------:R-:W-:-:S06]  /*0200*/  UMOV UR4, 0x1 ;  /* 0x0000000100047882 */ /* 0x000fcc0000000000 */
.L_x_44:
[----:B------:R-:W-:-:S05]  /*0210*/  IMAD.MOV.U32 R4, RZ, RZ, R14 ;  /* 0x000000ffff047224 */ /* 0x000fca00078e000e */
[----:B------:R-:W2:Y:S02]  /*0220*/  LDG.E.S8 R14, desc[UR6][R4.64+-0x7] ;  /* 0xfffff906040e7981 */ /* 0x000ea4000c1e1300 */
[----:B--2-4-:R-:W-:-:S05]  /*0230*/  IMAD R15, R14, UR4, R15 ;  /* 0x000000040e0f7c24 */ /* 0x014fca000f8e020f */
[----:B------:R2:W-:Y:S04]  /*0240*/  STG.E desc[UR6][R2.64], R15 ;  /* 0x0000000f02007986 */ /* 0x0005e8000c101906 */
[----:B------:R-:W3:Y:S01]  /*0250*/  LDG.E.S8 R14, desc[UR6][R4.64+-0x6] ;  /* 0xfffffa06040e7981 */ /* 0x000ee2000c1e1300 */
[----:B-1----:R-:W-:-:S06]  /*0260*/  UIMAD UR4, UR4, UR5, URZ ;  /* 0x00000005040472a4 */ /* 0x002fcc000f8e02ff */
[----:B---3--:R-:W-:-:S05]  /*0270*/  IMAD R17, R14, UR4, R15 ;  /* 0x000000040e117c24 */ /* 0x008fca000f8e020f */
[----:B------:R1:W-:Y:S04]  /*0280*/  STG.E desc[UR6][R2.64], R17 ;  /* 0x0000001102007986 */ /* 0x0003e8000c101906 */
[----:B------:R-:W3:Y:S01]  /*0290*/  LDG.E.S8 R14, desc[UR6][R4.64+-0x5] ;  /* 0xfffffb06040e7981 */ /* 0x000ee2000c1e1300 */
[----:B------:R-:W-:-:S06]  /*02a0*/  UIMAD UR4, UR4, UR5, URZ ;  /* 0x00000005040472a4 */ /* 0x000fcc000f8e02ff */
[----:B---3--:R-:W-:-:S05]  /*02b0*/  IMAD R19, R14, UR4, R17 ;  /* 0x000000040e137c24 */ /* 0x008fca000f8e0211 */
[----:B------:R3:W-:Y:S04]  /*02c0*/  STG.E desc[UR6][R2.64], R19 ;  /* 0x0000001302007986 */ /* 0x0007e8000c101906 */
[----:B------:R-:W2:Y:S01]  /*02d0*/  LDG.E.S8 R14, desc[UR6][R4.64+-0x4] ;  /* 0xfffffc06040e7981 */ /* 0x000ea2000c1e1300 */
[----:B------:R-:W-:-:S06]  /*02e0*/  UIMAD UR4, UR4, UR5, URZ ;  /* 0x00000005040472a4 */ /* 0x000fcc000f8e02ff */
[----:B--2---:R-:W-:-:S05]  /*02f0*/  IMAD R15, R14, UR4, R19 ;  /* 0x000000040e0f7c24 */ /* 0x004fca000f8e0213 */
[----:B------:R2:W-:Y:S04]  /*0300*/  STG.E desc[UR6][R2.64], R15 ;  /* 0x0000000f02007986 */ /* 0x0005e8000c101906 */
[----:B------:R-:W1:Y:S01]  /*0310*/  LDG.E.S8 R14, desc[UR6][R4.64+-0x3] ;  /* 0xfffffd06040e7981 */ /* 0x000e62000c1e1300 */
[----:B------:R-:W-:-:S06]  /*0320*/  UIMAD UR4, UR4, UR5, URZ ;  /* 0x00000005040472a4 */ /* 0x000fcc000f8e02ff */
[----:B-1----:R-:W-:-:S05]  /*0330*/  IMAD R17, R14, UR4, R15 ;  /* 0x000000040e117c24 */ /* 0x002fca000f8e020f */
        /* <DEDUP_REMOVED lines=38> */
[----:B------:R-:W-:Y:S01]  /*05a0*/  UIMAD UR4, UR4, UR5, URZ ;  /* 0x00000005040472a4 */ /* 0x000fe2000f8e02ff */
[----:B------:R-:W-:-:S05]  /*05b0*/  IADD3 R13, PT, PT, R13, 0x10, RZ ;  /* 0x000000100d0d7810 */ /* 0x000fca0007ffe0ff */
[----:B---3--:R-:W-:-:S05]  /*05c0*/  IMAD R19, R14, UR4, R17 ;  /* 0x000000040e137c24 */ /* 0x008fca000f8e0211 */
[----:B------:R4:W-:Y:S04]  /*05d0*/  STG.E desc[UR6][R2.64], R19 ;  /* 0x0000001302007986 */ /* 0x0009e8000c101906 */
[----:B------:R-:W2:Y:S01]  /*05e0*/  LDG.E.S8 R14, desc[UR6][R4.64+0x8] ;  /* 0x00000806040e7981 */ /* 0x000ea2000c1e1300 */
[----:B------:R-:W-:Y:S01]  /*05f0*/  ISETP.NE.AND P0, PT, R13, RZ, PT ;  /* 0x000000ff0d00720c */ /* 0x000fe20003f05270 */
[----:B------:R-:W-:-:S06]  /*0600*/  UIMAD UR4, UR4, UR5, URZ ;  /* 0x00000005040472a4 */ /* 0x000fcc000f8e02ff */
[----:B--2---:R-:W-:Y:S01]  /*0610*/  IMAD R15, R14, UR4, R19 ;  /* 0x000000040e0f7c24 */ /* 0x004fe2000f8e0213 */
[----:B------:R-:W-:Y:S01]  /*0620*/  IADD3 R14, P2, PT, R4, 0x10, RZ ;  /* 0x00000010040e7810 */ /* 0x000fe20007f5e0ff */
[----:B------:R-:W-:-:S03]  /*0630*/  UIMAD UR4, UR4, UR5, URZ ;  /* 0x00000005040472a4 */ /* 0x000fc6000f8e02ff */
[----:B------:R4:W-:Y:S01]  /*0640*/  STG.E desc[UR6][R2.64], R15 ;  /* 0x0000000f02007986 */ /* 0x0009e2000c101906 */
[----:B------:R-:W-:Y:S01]  /*0650*/  IMAD.X R5, RZ, RZ, R5, P2 ;  /* 0x000000ffff057224 */ /* 0x000fe200010e0605 */
[----:B------:R-:W-:Y:S07]  /*0660*/  @P0 BRA `(.L_x_44) ;  /* 0xfffffff800e80947 */ /* 0x000fee000383ffff */
.L_x_43:
[----:B------:R-:W-:Y:S05]  /*0670*/  @!P1 BRA `(.L_x_42) ;  /* 0x0000000400449947 */ /* 0x000fea0003800000 */
[----:B------:R-:W-:Y:S02]  /*0680*/  ISETP.GE.U32.AND P0, PT, R16, 0x8, PT ;  /* 0x000000081000780c */ /* 0x000fe40003f06070 */
[----:B------:R-:W-:-:S04]  /*0690*/  LOP3.LUT R18, R6, 0x7, RZ, 0xc0, !PT ;  /* 0x0000000706127812 */ /* 0x000fc800078ec0ff */
[----:B------:R-:W-:-:S07]  /*06a0*/  ISETP.NE.AND P1, PT, R18, RZ, PT ;  /* 0x000000ff1200720c */ /* 0x000fce0003f25270 */
[----:B------:R-:W-:Y:S06]  /*06b0*/  @!P0 BRA `(.L_x_45) ;  /* 0x0000000000908947 */ /* 0x000fec0003800000 */
[----:B------:R-:W-:Y:S01]  /*06c0*/  IADD3 R4, P0, PT, R9, R10, RZ ;  /* 0x0000000a09047210 */ /* 0x000fe20007f1e0ff */
[----:B------:R-:W1:Y:S04]  /*06d0*/  LDCU UR5, c[0x0][0x39c] ;  /* 0x00007380ff0577ac */ /* 0x000e680008000800 */
[----:B------:R-:W-:-:S05]  /*06e0*/  IMAD.X R5, RZ, RZ, R11, P0 ;  /* 0x000000ffff057224 */ /* 0x000fca00000e060b */
[----:B------:R-:W4:Y:S02]  /*06f0*/  LDG.E.S8 R14, desc[UR6][R4.64] ;  /* 0x00000006040e7981 */ /* 0x000f24000c1e1300 */
[----:B----4-:R-:W-:-:S05]  /*0700*/  IMAD R15, R14, UR4, R15 ;  /* 0x000000040e0f7c24 */ /* 0x010fca000f8e020f */
        /* <DEDUP_REMOVED lines=21> */
[----:B------:R-:W3:Y:S01]  /*0860*/  LDG.E.S8 R14, desc[UR6][R4.64+0x6] ;  /* 0x00000606040e7981 */ /* 0x000ee2000c1e1300 */
[----:B------:R-:W-:-:S06]  /*0870*/  UIMAD UR4, UR4, UR5, URZ ;  /* 0x00000005040472a4 */ /* 0x000fcc000f8e02ff */
[----:B---3--:R-:W-:-:S05]  /*0880*/  IMAD R19, R14, UR4, R17 ;  /* 0x000000040e137c24 */ /* 0x008fca000f8e0211 */
[----:B------:R1:W-:Y:S04]  /*0890*/  STG.E desc[UR6][R2.64], R19 ;  /* 0x0000001302007986 */ /* 0x0003e8000c101906 */
[----:B------:R-:W2:Y:S01]  /*08a0*/  LDG.E.S8 R14, desc[UR6][R4.64+0x7] ;  /* 0x00000706040e7981 */ /* 0x000ea2000c1e1300 */
[----:B------:R-:W-:Y:S01]  /*08b0*/  UIMAD UR4, UR4, UR5, URZ ;  /* 0x00000005040472a4 */ /* 0x000fe2000f8e02ff */
[----:B------:R-:W-:-:S05]  /*08c0*/  VIADD R9, R9, 0x8 ;  /* 0x0000000809097836 */ /* 0x000fca0000000000 */
[----:B--2---:R-:W-:Y:S01]  /*08d0*/  IMAD R15, R14, UR4, R19 ;  /* 0x000000040e0f7c24 */ /* 0x004fe2000f8e0213 */
[----:B------:R-:W-:-:S04]  /*08e0*/  UIMAD UR4, UR4, UR5, URZ ;  /* 0x00000005040472a4 */ /* 0x000fc8000f8e02ff */
[----:B------:R1:W-:Y:S08]  /*08f0*/  STG.E desc[UR6][R2.64], R15 ;  /* 0x0000000f02007986 */ /* 0x0003f0000c101906 */
.L_x_45:
[----:B------:R-:W-:Y:S05]  /*0900*/  @!P1 BRA `(.L_x_42) ;  /* 0x0000000000a09947 */ /* 0x000fea0003800000 */
[----:B------:R-:W-:Y:S02]  /*0910*/  ISETP.GE.U32.AND P0, PT, R18, 0x4, PT ;  /* 0x000000041200780c */ /* 0x000fe40003f06070 */
[----:B-1----:R-:W-:-:S04]  /*0920*/  LOP3.LUT R13, R6, 0x3, RZ, 0xc0, !PT ;  /* 0x00000003060d7812 */ /* 0x002fc800078ec0ff */
[----:B------:R-:W-:-:S07]  /*0930*/  ISETP.NE.AND P1, PT, R13, RZ, PT ;  /* 0x000000ff0d00720c */ /* 0x000fce0003f25270 */
[----:B------:R-:W-:Y:S06]  /*0940*/  @!P0 BRA `(.L_x_46) ;  /* 0x0000000000508947 */ /* 0x000fec0003800000 */
[----:B------:R-:W-:Y:S01]  /*0950*/  IADD3 R4, P0, PT, R9, R10, RZ ;  /* 0x0000000a09047210 */ /* 0x000fe20007f1e0ff */
[----:B------:R-:W1:Y:S03]  /*0960*/  LDCU UR5, c[0x0][0x39c] ;  /* 0x00007380ff0577ac */ /* 0x000e660008000800 */
[----:B------:R-:W-:-:S05]  /*0970*/  IADD3.X R5, PT, PT, RZ, R11, RZ, P0, !PT ;  /* 0x0000000bff057210 */ /* 0x000fca00007fe4ff */
        /* <DEDUP_REMOVED lines=17> */
.L_x_46:
[----:B------:R-:W-:Y:S05]  /*0a90*/  @!P1 BRA `(.L_x_42) ;  /* 0x00000000003c9947 */ /* 0x000fea0003800000 */
[----:B------:R-:W-:Y:S01]  /*0aa0*/  IADD3 R7, P0, P1, R7, UR10, R9 ;  /* 0x0000000a07077c10 */ /* 0x000fe2000f91e009 */
[----:B------:R-:W-:Y:S01]  /*0ab0*/  IMAD.MOV R13, RZ, RZ, -R13 ;  /* 0x000000ffff0d7224 */ /* 0x000fe200078e0a0d */
[----:B------:R-:W2:Y:S02]  /*0ac0*/  LDCU UR5, c[0x0][0x39c] ;  /* 0x00007380ff0577ac */ /* 0x000ea40008000800 */
[----:B------:R-:W-:-:S09]  /*0ad0*/  IADD3.X R8, PT, PT, R8, UR11, RZ, P0, P1 ;  /* 0x0000000b08087c10 */ /* 0x000fd200087e24ff */
.L_x_47:
[----:B------:R-:W-:Y:S01]  /*0ae0*/  IMAD.MOV.U32 R4, RZ, RZ, R7 ;  /* 0x000000ffff047224 */ /* 0x000fe200078e0007 */
[----:B------:R-:W-:-:S05]  /*0af0*/  MOV R5, R8 ;  /* 0x0000000800057202 */ /* 0x000fca0000000f00 */
[----:B------:R-:W1:Y:S01]  /*0b00*/  LDG.E.S8 R4, desc[UR6][R4.64] ;  /* 0x0000000604047981 */ /* 0x000e62000c1e1300 */
[----:B------:R-:W-:Y:S01]  /*0b10*/  VIADD R13, R13, 0x1 ;  /* 0x000000010d0d7836 */ /* 0x000fe20000000000 */
[----:B------:R-:W-:-:S04]  /*0b20*/  IADD3 R7, P1, PT, R7, 0x1, RZ ;  /* 0x0000000107077810 */ /* 0x000fc80007f3e0ff */
[----:B------:R-:W-:Y:S01]  /*0b30*/  ISETP.NE.AND P0, PT, R13, RZ, PT ;  /* 0x000000ff0d00720c */ /* 0x000fe20003f05270 */
[----:B------:R-:W-:Y:S02]  /*0b40*/  IMAD.X R8, RZ, RZ, R8, P1 ;  /* 0x000000ffff087224 */ /* 0x000fe400008e0608 */
[----:B-1-34-:R-:W-:Y:S01]  /*0b50*/  IMAD R15, R4, UR4, R15 ;  /* 0x00000004040f7c24 */ /* 0x01afe2000f8e020f */
[----:B--2---:R-:W-:-:S04]  /*0b60*/  UIMAD UR4, UR4, UR5, URZ ;  /* 0x00000005040472a4 */ /* 0x004fc8000f8e02ff */
[----:B------:R3:W-:Y:S05]  /*0b70*/  STG.E desc[UR6][R2.64], R15 ;  /* 0x0000000f02007986 */ /* 0x0007ea000c101906 */
[----:B------:R-:W-:Y:S05]  /*0b80*/  @P0 BRA `(.L_x_47) ;  /* 0xfffffffc00d40947 */ /* 0x000fea000383ffff */
.L_x_42:
[----:B------:R-:W-:-:S13]  /*0b90*/  ISETP.GE.AND P0, PT, R0, 0x1, PT ;  /* 0x000000010000780c */ /* 0x000fda0003f06270 */
[----:B------:R-:W-:Y:S05]  /*0ba0*/  @!P0 EXIT ;  /* 0x000000000000894d */ /* 0x000fea0003800000 */
[----:B------:R-:W-:Y:S02]  /*0bb0*/  VIADD R6, R6, -UR8 ;  /* 0x8000000806067c36 */ /* 0x000fe40008000000 */
[----:B------:R-:W-:Y:S01]  /*0bc0*/  HFMA2 R9, -RZ, RZ, 0, 5.9604644775390625e-08 ;  /* 0x00000001ff097431 */ /* 0x000fe200000001ff */
[----:B------:R-:W-:Y:S02]  /*0bd0*/  LOP3.LUT R23, R0, 0x7, RZ, 0xc0, !PT ;  /* 0x0000000700177812 */ /* 0x000fe400078ec0ff */
[----:B------:R-:W-:-:S13]  /*0be0*/  ISETP.GT.U32.AND P0, PT, R6, -0x8, PT ;  /* 0xfffffff80600780c */ /* 0x000fda0003f04070 */
[----:B------:R-:W-:Y:S05]  /*0bf0*/  @P0 BRA `(.L_x_48) ;  /* 0x0000000800fc0947 */ /* 0x000fea0003800000 */
[----:B------:R-:W2:Y:S01]  /*0c00*/  LDC R4, c[0x0][0x39c] ;  /* 0x0000e700ff047b82 */ /* 0x000ea20000000800 */
[----:B------:R-:W-:Y:S01]  /*0c10*/  IADD3 R20, P0, PT, R2, 0x10, RZ ;  /* 0x0000001002147810 */ /* 0x000fe20007f1e0ff */
[----:B------:R-:W0:Y:S01]  /*0c20*/  LDCU UR4, c[0x0][0x3a0] ;  /* 0x00007400ff0477ac */ /* 0x000e220008000800 */
[----:B-1--4-:R-:W-:Y:S02]  /*0c30*/  LOP3.LUT R17, R0, 0x7ffffff8, RZ, 0xc0, !PT ;  /* 0x7ffffff800117812 */ /* 0x012fe400078ec0ff */
[----:B------:R-:W-:Y:S01]  /*0c40*/  MOV R13, RZ ;  /* 0x000000ff000d7202 */ /* 0x000fe20000000f00 */
[----:B------:R-:W-:Y:S02]  /*0c50*/  IMAD.X R21, RZ, RZ, R3, P0 ;  /* 0x000000ffff157224 */ /* 0x000fe400000e0603 */
[----:B------:R-:W1:Y:S01]  /*0c60*/  LDC R16, c[0x0][0x39c] ;  /* 0x0000e700ff107b82 */ /* 0x000e620000000800 */
[----:B------:R-:W-:Y:S01]  /*0c70*/  IMAD.MOV R17, RZ, RZ, -R17 ;  /* 0x000000ffff117224 */ /* 0x000fe200078e0a11 */
[----:B--2---:R-:W-:-:S04]  /*0c80*/  IABS R14, R4 ;  /* 0x00000004000e7213 */ /* 0x004fc80000000000 */
[----:B------:R-:W2:Y:S08]  /*0c90*/  I2F.RP R6, R14 ;  /* 0x0000000e00067306 */ /* 0x000eb00000209400 */
[----:B--2---:R-:W2:Y:S02]  /*0ca0*/  MUFU.RCP R6, R6 ;  /* 0x0000000600067308 */ /* 0x004ea40000001000 */
[----:B--2---:R-:W-:-:S06]  /*0cb0*/  VIADD R4, R6, 0xffffffe ;  /* 0x0ffffffe06047836 */ /* 0x004fcc0000000000 */
[----:B------:R2:W3:Y:S02]  /*0cc0*/  F2I.FTZ.U32.TRUNC.NTZ R5, R4 ;  /* 0x0000000400057305 */ /* 0x0004e4000021f000 */
[----:B--2---:R-:W-:Y:S02]  /*0cd0*/  IMAD.MOV.U32 R4, RZ, RZ, RZ ;  /* 0x000000ffff047224 */ /* 0x004fe400078e00ff */
[----:B---3--:R-:W-:-:S04]  /*0ce0*/  IMAD.MOV R15, RZ, RZ, -R5 ;  /* 0x000000ffff0f7224 */ /* 0x008fc800078e0a05 */
[----:B------:R-:W-:-:S04]  /*0cf0*/  IMAD R15, R15, R14, RZ ;  /* 0x0000000e0f0f7224 */ /* 0x000fc800078e02ff */
[----:B01----:R-:W-:-:S07]  /*0d00*/  IMAD.HI.U32 R15, R5, R15, R4 ;  /* 0x0000000f050f7227 */ /* 0x003fce00078e0004 */
.L_x_49:
[----:B0-----:R-:W-:-:S04]  /*0d10*/  VIADD R5, R13, 0x1 ;  /* 0x000000010d057836 */ /* 0x001fc80000000000 */
[C---:B------:R-:W-:Y:S01]  /*0d20*/  IMAD.WIDE R8, R5.reuse, 0x4, R2 ;  /* 0x0000000405087825 */ /* 0x040fe200078e0202 */
[----:B------:R-:W-:-:S04]  /*0d30*/  IADD3 R4, P0, PT, R5, R10, RZ ;  /* 0x0000000a05047210 */ /* 0x000fc80007f1e0ff */
[----:B------:R-:W-:Y:S01]  /*0d40*/  LEA.HI.X.SX32 R5, R5, R11, 0x1, P0 ;  /* 0x0000000b05057211 */ /* 0x000fe200000f0eff */
[----:B------:R-:W2:Y:S04]  /*0d50*/  LDG.E R8, desc[UR6][R8.64+-0x4] ;  /* 0xfffffc0608087981 */ /* 0x000ea8000c1e1900 */
[----:B------:R-:W2:Y:S01]  /*0d60*/  LDG.E.S8 R19, desc[UR6][R4.64+-0x1] ;  /* 0xffffff0604137981 */ /* 0x000ea2000c1e1300 */
[----:B------:R-:W-:-:S04]  /*0d70*/  IADD3 R6, P0, PT, R12, R10, RZ ;  /* 0x0000000a0c067210 */ /* 0x000fc80007f1e0ff */
[----:B------:R-:W-:-:S05]  /*0d80*/  LEA.HI.X.SX32 R7, R12, R11, 0x1, P0 ;  /* 0x0000000b0c077211 */ /* 0x000fca00000f0eff */
[----:B------:R-:W3:Y:S01]  /*0d90*/  LDG.E.S8 R22, desc[UR6][R6.64] ;  /* 0x0000000606167981 */ /* 0x000ee2000c1e1300 */
[----:B--2---:R-:W-:Y:S01]  /*0da0*/  IADD3 R25, PT, PT, R8, -R19, RZ ;  /* 0x8000001308197210 */ /* 0x004fe20007ffe0ff */
[----:B------:R-:W-:Y:S01]  /*0db0*/  IMAD.MOV.U32 R8, RZ, RZ, R20 ;  /* 0x000000ffff087224 */ /* 0x000fe200078e0014 */
[-C--:B------:R-:W-:Y:S02]  /*0dc0*/  IABS R19, R16.reuse ;  /* 0x0000001000137213 */ /* 0x080fe40000000000 */
[----:B------:R-:W-:Y:S02]  /*0dd0*/  IABS R18, R25 ;  /* 0x0000001900127213 */ /* 0x000fe40000000000 */
[----:B------:R-:W-:-:S03]  /*0de0*/  LOP3.LUT R25, R25, R16, RZ, 0x3c, !PT ;  /* 0x0000001019197212 */ /* 0x000fc600078e3cff */
[----:B------:R-:W-:Y:S01]  /*0df0*/  IMAD.HI.U32 R15, R15, R18, RZ ;  /* 0x000000120f0f7227 */ /* 0x000fe200078e00ff */
[----:B------:R-:W-:-:S03]  /*0e00*/  ISETP.GE.AND P2, PT, R25, RZ, PT ;  /* 0x000000ff1900720c */ /* 0x000fc60003f46270 */
[----:B------:R-:W-:-:S04]  /*0e10*/  IMAD.MOV R9, RZ, RZ, -R15 ;  /* 0x000000ffff097224 */ /* 0x000fc800078e0a0f */
[----:B------:R-:W-:Y:S01]  /*0e20*/  IMAD R9, R19, R9, R18 ;  /* 0x0000000913097224 */ /* 0x000fe200078e0212 */
[----:B------:R-:W-:-:S04]  /*0e30*/  LOP3.LUT R18, RZ, R16, RZ, 0x33, !PT ;  /* 0x00000010ff127212 */ /* 0x000fc800078e33ff */
[----:B------:R-:W-:-:S13]  /*0e40*/  ISETP.GT.U32.AND P1, PT, R14, R9, PT ;  /* 0x000000090e00720c */ /* 0x000fda0003f24070 */
[----:B------:R-:W-:Y:S02]  /*0e50*/  @!P1 IMAD.IADD R9, R9, 0x1, -R19 ;  /* 0x0000000109099824 */ /* 0x000fe400078e0a13 */
[----:B------:R-:W-:-:S03]  /*0e60*/  @!P1 VIADD R15, R15, 0x1 ;  /* 0x000000010f0f9836 */ /* 0x000fc60000000000 */
[----:B------:R-:W-:Y:S01]  /*0e70*/  ISETP.GE.U32.AND P0, PT, R9, R14, PT ;  /* 0x0000000e0900720c */ /* 0x000fe20003f06070 */
[----:B------:R-:W-:-:S12]  /*0e80*/  IMAD.MOV.U32 R9, RZ, RZ, R21 ;  /* 0x000000ffff097224 */ /* 0x000fd800078e0015 */
[----:B------:R-:W-:Y:S02]  /*0e90*/  @P0 IADD3 R15, PT, PT, R15, 0x1, RZ ;  /* 0x000000010f0f0810 */ /* 0x000fe40007ffe0ff */
[----:B------:R-:W-:-:S03]  /*0ea0*/  ISETP.NE.AND P0, PT, R16, RZ, PT ;  /* 0x000000ff1000720c */ /* 0x000fc60003f05270 */
[----:B------:R-:W-:-:S05]  /*0eb0*/  @!P2 IMAD.MOV R15, RZ, RZ, -R15 ;  /* 0x000000ffff0fa224 */ /* 0x000fca00078e0a0f */
[----:B------:R-:W-:-:S05]  /*0ec0*/  SEL R25, R18, R15, !P0 ;  /* 0x0000000f12197207 */ /* 0x000fca0004000000 */
[----:B---3--:R-:W-:-:S05]  /*0ed0*/  IMAD R25, R22, UR4, R25 ;  /* 0x0000000416197c24 */ /* 0x008fca000f8e0219 */
[----:B------:R0:W-:Y:S04]  /*0ee0*/  STG.E desc[UR6][R8.64+-0xc], R25 ;  /* 0xfffff41908007986 */ /* 0x0001e8000c101906 */
[----:B------:R-:W2:Y:S04]  /*0ef0*/  LDG.E.S8 R14, desc[UR6][R4.64] ;  /* 0x00000006040e7981 */ /* 0x000ea8000c1e1300 */
[----:B------:R-:W3:Y:S01]  /*0f00*/  LDG.E.S8 R20, desc[UR6][R6.64+0x1] ;  /* 0x0000010606147981 */ /* 0x000ee2000c1e1300 */
[----:B------:R-:W1:Y:S08]  /*0f10*/  I2F.RP R22, R19 ;  /* 0x0000001300167306 */ /* 0x000e700000209400 */
[----:B-1----:R-:W1:Y:S02]  /*0f20*/  MUFU.RCP R22, R22 ;  /* 0x0000001600167308 */ /* 0x002e640000001000 */
[----:B-1----:R-:W-:-:S06]  /*0f30*/  IADD3 R24, PT, PT, R22, 0xffffffe, RZ ;  /* 0x0ffffffe16187810 */ /* 0x002fcc0007ffe0ff */
[----:B------:R-:W1:Y:S02]  /*0f40*/  F2I.FTZ.U32.TRUNC.NTZ R15, R24 ;  /* 0x00000018000f7305 */ /* 0x000e64000021f000 */
[----:B-1----:R-:W-:-:S04]  /*0f50*/  IMAD.MOV R26, RZ, RZ, -R15 ;  /* 0x000000ffff1a7224 */ /* 0x002fc800078e0a0f */
[----:B------:R-:W-:Y:S02]  /*0f60*/  IMAD R27, R26, R19, RZ ;  /* 0x000000131a1b7224 */ /* 0x000fe400078e02ff */
[----:B--2---:R-:W-:Y:S02]  /*0f70*/  IMAD.IADD R21, R25, 0x1, -R14 ;  /* 0x0000000119157824 */ /* 0x004fe400078e0a0e */
[----:B------:R-:W-:-:S03]  /*0f80*/  IMAD.MOV.U32 R14, RZ, RZ, RZ ;  /* 0x000000ffff0e7224 */ /* 0x000fc600078e00ff */
[----:B0-----:R-:W-:Y:S01]  /*0f90*/  IABS R25, R21 ;  /* 0x0000001500197213 */ /* 0x001fe20000000000 */
[----:B------:R-:W-:Y:S01]  /*0fa0*/  IMAD.HI.U32 R15, R15, R27, R14 ;  /* 0x0000001b0f0f7227 */ /* 0x000fe200078e000e */
[----:B------:R-:W-:Y:S02]  /*0fb0*/  LOP3.LUT R21, R21, R16, RZ, 0x3c, !PT ;  /* 0x0000001015157212 */ /* 0x000fe400078e3cff */
[----:B------:R-:W-:Y:S02]  /*0fc0*/  MOV R14, R25 ;  /* 0x00000019000e7202 */ /* 0x000fe40000000f00 */
[----:B------:R-:W-:-:S03]  /*0fd0*/  ISETP.GE.AND P3, PT, R21, RZ, PT ;  /* 0x000000ff1500720c */ /* 0x000fc60003f66270 */
[----:B------:R-:W-:-:S04]  /*0fe0*/  IMAD.HI.U32 R22, R15, R14, RZ ;  /* 0x0000000e0f167227 */ /* 0x000fc800078e00ff */
[----:B------:R-:W-:-:S04]  /*0ff0*/  IMAD.MOV R25, RZ, RZ, -R22 ;  /* 0x000000ffff197224 */ /* 0x000fc800078e0a16 */
[----:B------:R-:W-:Y:S02]  /*1000*/  IMAD R25, R19, R25, R14 ;  /* 0x0000001913197224 */ /* 0x000fe400078e020e */
[----:B------:R-:W-:-:S05]  /*1010*/  IMAD.MOV.U32 R14, RZ, RZ, R19 ;  /* 0x000000ffff0e7224 */ /* 0x000fca00078e0013 */
[----:B------:R-:W-:-:S13]  /*1020*/  ISETP.GT.U32.AND P2, PT, R14, R25, PT ;  /* 0x000000190e00720c */ /* 0x000fda0003f44070 */
[----:B------:R-:W-:Y:S01]  /*1030*/  @!P2 IMAD.IADD R25, R25, 0x1, -R19 ;  /* 0x000000011919a824 */ /* 0x000fe200078e0a13 */
[----:B------:R-:W-:-:S04]  /*1040*/  @!P2 IADD3 R22, PT, PT, R22, 0x1, RZ ;  /* 0x000000011616a810 */ /* 0x000fc80007ffe0ff */
[----:B------:R-:W-:-:S13]  /*1050*/  ISETP.GE.U32.AND P1, PT, R25, R14, PT ;  /* 0x0000000e1900720c */ /* 0x000fda0003f26070 */
[----:B------:R-:W-:-:S04]  /*1060*/  @P1 VIADD R22, R22, 0x1 ;  /* 0x0000000116161836 */ /* 0x000fc80000000000 */
[----:B------:R-:W-:-:S05]  /*1070*/  @!P3 IMAD.MOV R22, RZ, RZ, -R22 ;  /* 0x000000ffff16b224 */ /* 0x000fca00078e0a16 */
[----:B------:R-:W-:-:S05]  /*1080*/  SEL R21, R18, R22, !P0 ;  /* 0x0000001612157207 */ /* 0x000fca0004000000 */
[----:B---3--:R-:W-:-:S05]  /*1090*/  IMAD R21, R20, UR4, R21 ;  /* 0x0000000414157c24 */ /* 0x008fca000f8e0215 */
[----:B------:R0:W-:Y:S04]  /*10a0*/  STG.E desc[UR6][R8.64+-0x8], R21 ;  /* 0xfffff81508007986 */ /* 0x0001e8000c101906 */
[----:B------:R-:W2:Y:S04]  /*10b0*/  LDG.E.S8 R22, desc[UR6][R4.64+0x1] ;  /* 0x0000010604167981 */ /* 0x000ea8000c1e1300 */
[----:B------:R-:W3:Y:S01]  /*10c0*/  LDG.E.S8 R20, desc[UR6][R6.64+0x2] ;  /* 0x0000020606147981 */ /* 0x000ee2000c1e1300 */
[----:B--2---:R-:W-:-:S05]  /*10d0*/  IMAD.IADD R25, R21, 0x1, -R22 ;  /* 0x0000000115197824 */ /* 0x004fca00078e0a16 */
[----:B------:R-:W-:Y:S02]  /*10e0*/  IABS R24, R25 ;  /* 0x0000001900187213 */ /* 0x000fe40000000000 */
[----:B------:R-:W-:-:S03]  /*10f0*/  LOP3.LUT R25, R25, R16, RZ, 0x3c, !PT ;  /* 0x0000001019197212 */ /* 0x000fc600078e3cff */
[----:B------:R-:W-:Y:S01]  /*1100*/  IMAD.HI.U32 R22, R15, R24, RZ ;  /* 0x000000180f167227 */ /* 0x000fe200078e00ff */
[----:B------:R-:W-:-:S04]  /*1110*/  ISETP.GE.AND P3, PT, R25, RZ, PT ;  /* 0x000000ff1900720c */ /* 0x000fc80003f66270 */
[----:B------:R-:W-:-:S05]  /*1120*/  IADD3 R27, PT, PT, -R22, RZ, RZ ;  /* 0x000000ff161b7210 */ /* 0x000fca0007ffe1ff */
[----:B------:R-:W-:-:S05]  /*1130*/  IMAD R27, R19, R27, R24 ;  /* 0x0000001b131b7224 */ /* 0x000fca00078e0218 */
[----:B------:R-:W-:-:S13]  /*1140*/  ISETP.GT.U32.AND P2, PT, R14, R27, PT ;  /* 0x0000001b0e00720c */ /* 0x000fda0003f44070 */
[----:B------:R-:W-:Y:S02]  /*1150*/  @!P2 IMAD.IADD R27, R27, 0x1, -R19 ;  /* 0x000000011b1ba824 */ /* 0x000fe400078e0a13 */
[----:B------:R-:W-:-:S03]  /*1160*/  @!P2 VIADD R22, R22, 0x1 ;  /* 0x000000011616a836 */ /* 0x000fc60000000000 */
[----:B------:R-:W-:-:S13]  /*1170*/  ISETP.GE.U32.AND P1, PT, R27, R14, PT ;  /* 0x0000000e1b00720c */ /* 0x000fda0003f26070 */
[----:B------:R-:W-:-:S05]  /*1180*/  @P1 IADD3 R22, PT, PT, R22, 0x1, RZ ;  /* 0x0000000116161810 */ /* 0x000fca0007ffe0ff */
[----:B------:R-:W-:-:S05]  /*1190*/  @!P3 IMAD.MOV R22, RZ, RZ, -R22 ;  /* 0x000000ffff16b224 */ /* 0x000fca00078e0a16 */
[----:B0-----:R-:W-:-:S05]  /*11a0*/  SEL R21, R18, R22, !P0 ;  /* 0x0000001612157207 */ /* 0x001fca0004000000 */
        /* <DEDUP_REMOVED lines=76> */
[----:B------:R-:W-:Y:S02]  /*1670*/  VIADD R17, R17, 0x8 ;  /* 0x0000000811117836 */ /* 0x000fe40000000000 */
[----:B------:R-:W-:-:S02]  /*1680*/  VIADD R13, R13, 0x8 ;  /* 0x000000080d0d7836 */ /* 0x000fc40000000000 */
[----:B------:R-:W-:Y:S02]  /*1690*/  VIADD R12, R12, 0x8 ;  /* 0x000000080c0c7836 */ /* 0x000fe40000000000 */
        /* <DEDUP_REMOVED lines=13> */
[----:B------:R-:W-:Y:S02]  /*1770*/  SEL R18, R18, R20, !P0 ;  /* 0x0000001412127207 */ /* 0x000fe40004000000 */
[----:B------:R-:W-:Y:S02]  /*1780*/  ISETP.NE.AND P0, PT, R17, RZ, PT ;  /* 0x000000ff1100720c */ /* 0x000fe40003f05270 */
[----:B------:R-:W-:Y:S01]  /*1790*/  IADD3 R20, P1, PT, R8, 0x20, RZ ;  /* 0x0000002008147810 */ /* 0x000fe20007f3e0ff */
[----:B---3--:R-:W-:-:S03]  /*17a0*/  IMAD R5, R7, UR4, R18 ;  /* 0x0000000407057c24 */ /* 0x008fc6000f8e0212 */
[----:B0-----:R-:W-:Y:S02]  /*17b0*/  IADD3.X R21, PT, PT, RZ, R9, RZ, P1, !PT ;  /* 0x00000009ff157210 */ /* 0x001fe40000ffe4ff */
[----:B------:R0:W-:Y:S05]  /*17c0*/  STG.E desc[UR6][R8.64+0x10], R5 ;  /* 0x0000100508007986 */ /* 0x0001ea000c101906 */
[----:B------:R-:W-:Y:S05]  /*17d0*/  @P0 BRA `(.L_x_49) ;  /* 0xfffffff4004c0947 */ /* 0x000fea000383ffff */
[----:B0-----:R-:W-:-:S07]  /*17e0*/  IADD3 R9, PT, PT, R13, 0x1, RZ ;  /* 0x000000010d097810 */ /* 0x001fce0007ffe0ff */
.L_x_48:
[----:B------:R-:W-:-:S13]  /*17f0*/  ISETP.NE.AND P0, PT, R23, RZ, PT ;  /* 0x000000ff1700720c */ /* 0x000fda0003f05270 */
[----:B------:R-:W-:Y:S05]  /*1800*/  @!P0 EXIT ;  /* 0x000000000000894d */ /* 0x000fea0003800000 */
[----:B------:R-:W2:Y:S01]  /*1810*/  LDCU UR4, c[0x0][0x398] ;  /* 0x00007300ff0477ac */ /* 0x000ea20008000800 */
[----:B------:R-:W-:Y:S02]  /*1820*/  ISETP.GE.U32.AND P1, PT, R23, 0x4, PT ;  /* 0x000000041700780c */ /* 0x000fe40003f26070 */
[----:B------:R-:W-:-:S04]  /*1830*/  LOP3.LUT R20, R0, 0x3, RZ, 0xc0, !PT ;  /* 0x0000000300147812 */ /* 0x000fc800078ec0ff */
[----:B------:R-:W-:Y:S01]  /*1840*/  ISETP.NE.AND P0, PT, R20, RZ, PT ;  /* 0x000000ff1400720c */ /* 0x000fe20003f05270 */
[----:B--2---:R-:W-:-:S06]  /*1850*/  UIADD3 UR4, UPT, UPT, UR4, -0x1, URZ ;  /* 0xffffffff04047890 */ /* 0x004fcc000fffe0ff */
[----:B------:R-:W-:Y:S06]  /*1860*/  @!P1 BRA `(.L_x_50) ;  /* 0x00000004008c9947 */ /* 0x000fec0003800000 */
[C---:B------:R-:W-:Y:S01]  /*1870*/  IADD3 R6, P1, PT, R9.reuse, R10, RZ ;  /* 0x0000000a09067210 */ /* 0x040fe20007f3e0ff */
[C---:B-1----:R-:W-:Y:S01]  /*1880*/  IMAD.WIDE R12, R9.reuse, 0x4, R2 ;  /* 0x00000004090c7825 */ /* 0x042fe200078e0202 */
[----:B------:R-:W1:Y:S01]  /*1890*/  LDC R8, c[0x0][0x39c] ;  /* 0x0000e700ff087b82 */ /* 0x000e620000000800 */
[----:B------:R-:W2:Y:S01]  /*18a0*/  LDCU UR5, c[0x0][0x3a0] ;  /* 0x00007400ff0577ac */ /* 0x000ea20008000800 */
[----:B------:R-:W-:-:S03]  /*18b0*/  LEA.HI.X.SX32 R7, R9, R11, 0x1, P1 ;  /* 0x0000000b09077211 */ /* 0x000fc600008f0eff */
[----:B------:R5:W2:Y:S04]  /*18c0*/  LDG.E R12, desc[UR6][R12.64+-0x4] ;  /* 0xfffffc060c0c7981 */ /* 0x000aa8000c1e1900 */
[----:B---34-:R-:W2:Y:S01]  /*18d0*/  LDG.E.S8 R15, desc[UR6][R6.64+-0x1] ;  /* 0xffffff06060f7981 */ /* 0x018ea2000c1e1300 */
[----:B------:R-:W-:-:S05]  /*18e0*/  VIADD R5, R9, UR4 ;  /* 0x0000000409057c36 */ /* 0x000fca0008000000 */
[----:B------:R-:W-:-:S04]  /*18f0*/  IADD3 R4, P1, PT, R5, R10, RZ ;  /* 0x0000000a05047210 */ /* 0x000fc80007f3e0ff */
[----:B------:R-:W-:-:S05]  /*1900*/  LEA.HI.X.SX32 R5, R5, R11, 0x1, P1 ;  /* 0x0000000b05057211 */ /* 0x000fca00008f0eff */
[----:B------:R-:W3:Y:S01]  /*1910*/  LDG.E.S8 R14, desc[UR6][R4.64] ;  /* 0x00000006040e7981 */ /* 0x000ee2000c1e1300 */
[----:B-1----:R-:W-:-:S04]  /*1920*/  IABS R16, R8 ;  /* 0x0000000800107213 */ /* 0x002fc80000000000 */
[----:B------:R-:W1:Y:S08]  /*1930*/  I2F.RP R18, R16 ;  /* 0x0000001000127306 */ /* 0x000e700000209400 */
[----:B-1----:R-:W1:Y:S02]  /*1940*/  MUFU.RCP R18, R18 ;  /* 0x0000001200127308 */ /* 0x002e640000001000 */
[----:B-1----:R-:W-:-:S06]  /*1950*/  VIADD R19, R18, 0xffffffe ;  /* 0x0ffffffe12137836 */ /* 0x002fcc0000000000 */
[----:B-----5:R-:W1:Y:S02]  /*1960*/  F2I.FTZ.U32.TRUNC.NTZ R13, R19 ;  /* 0x00000013000d7305 */ /* 0x020e64000021f000 */
[----:B-1----:R-:W-:-:S05]  /*1970*/  IADD3 R17, PT, PT, RZ, -R13, RZ ;  /* 0x8000000dff117210 */ /* 0x002fca0007ffe0ff */
[----:B------:R-:W-:Y:S02]  /*1980*/  IMAD R17, R17, R16, RZ ;  /* 0x0000001011117224 */ /* 0x000fe400078e02ff */
[----:B--2---:R-:W-:Y:S02]  /*1990*/  IMAD.IADD R15, R12, 0x1, -R15 ;  /* 0x000000010c0f7824 */ /* 0x004fe400078e0a0f */
[----:B------:R-:W-:-:S03]  /*19a0*/  IMAD.MOV.U32 R12, RZ, RZ, RZ ;  /* 0x000000ffff0c7224 */ /* 0x000fc600078e00ff */
[----:B------:R-:W-:Y:S01]  /*19b0*/  IABS R21, R15 ;  /* 0x0000000f00157213 */ /* 0x000fe20000000000 */
[----:B------:R-:W-:Y:S01]  /*19c0*/  IMAD.HI.U32 R17, R13, R17, R12 ;  /* 0x000000110d117227 */ /* 0x000fe200078e000c */
[----:B------:R-:W-:Y:S02]  /*19d0*/  LOP3.LUT R15, R15, R8, RZ, 0x3c, !PT ;  /* 0x000000080f0f7212 */ /* 0x000fe400078e3cff */
[----:B------:R-:W-:Y:S02]  /*19e0*/  MOV R13, R21 ;  /* 0x00000015000d7202 */ /* 0x000fe40000000f00 */
[----:B------:R-:W-:-:S03]  /*19f0*/  ISETP.GE.AND P3, PT, R15, RZ, PT ;  /* 0x000000ff0f00720c */ /* 0x000fc60003f66270 */
[----:B------:R-:W-:-:S04]  /*1a00*/  IMAD.HI.U32 R12, R17, R13, RZ ;  /* 0x0000000d110c7227 */ /* 0x000fc800078e00ff */
[----:B------:R-:W-:-:S04]  /*1a10*/  IMAD.MOV R18, RZ, RZ, -R12 ;  /* 0x000000ffff127224 */ /* 0x000fc800078e0a0c */
[----:B------:R-:W-:Y:S01]  /*1a20*/  IMAD R13, R16, R18, R13 ;  /* 0x00000012100d7224 */ /* 0x000fe200078e020d */
[----:B------:R-:W-:-:S04]  /*1a30*/  LOP3.LUT R18, RZ, R8, RZ, 0x33, !PT ;  /* 0x00000008ff127212 */ /* 0x000fc800078e33ff */
[----:B------:R-:W-:-:S13]  /*1a40*/  ISETP.GT.U32.AND P2, PT, R16, R13, PT ;  /* 0x0000000d1000720c */ /* 0x000fda0003f44070 */
[----:B------:R-:W-:Y:S01]  /*1a50*/  @!P2 IMAD.IADD R13, R13, 0x1, -R16 ;  /* 0x000000010d0da824 */ /* 0x000fe200078e0a10 */
[----:B------:R-:W-:-:S04]  /*1a60*/  @!P2 IADD3 R12, PT, PT, R12, 0x1, RZ ;  /* 0x000000010c0ca810 */ /* 0x000fc80007ffe0ff */
[----:B------:R-:W-:-:S13]  /*1a70*/  ISETP.GE.U32.AND P1, PT, R13, R16, PT ;  /* 0x000000100d00720c */ /* 0x000fda0003f26070 */
[----:B------:R-:W-:Y:S01]  /*1a80*/  @P1 VIADD R12, R12, 0x1 ;  /* 0x000000010c0c1836 */ /* 0x000fe20000000000 */
[----:B------:R-:W-:-:S03]  /*1a90*/  ISETP.NE.AND P1, PT, R8, RZ, PT ;  /* 0x000000ff0800720c */ /* 0x000fc60003f25270 */
[----:B------:R-:W-:-:S05]  /*1aa0*/  @!P3 IMAD.MOV R12, RZ, RZ, -R12 ;  /* 0x000000ffff0cb224 */ /* 0x000fca00078e0a0c */
[----:B------:R-:W-:Y:S01]  /*1ab0*/  SEL R15, R18, R12, !P1 ;  /* 0x0000000c120f7207 */ /* 0x000fe20004800000 */
[----:B------:R-:W-:-:S04]  /*1ac0*/  IMAD.WIDE.U32 R12, R9, 0x4, R2 ;  /* 0x00000004090c7825 */ /* 0x000fc800078e0002 */
[----:B---3--:R-:W-:-:S05]  /*1ad0*/  IMAD R15, R14, UR5, R15 ;  /* 0x000000050e0f7c24 */ /* 0x008fca000f8e020f */
[----:B------:R1:W-:Y:S04]  /*1ae0*/  STG.E desc[UR6][R12.64], R15 ;  /* 0x0000000f0c007986 */ /* 0x0003e8000c101906 */
[----:B------:R-:W2:Y:S04]  /*1af0*/  LDG.E.S8 R14, desc[UR6][R6.64] ;  /* 0x00000006060e7981 */ /* 0x000ea8000c1e1300 */
[----:B------:R-:W3:Y:S01]  /*1b00*/  LDG.E.S8 R19, desc[UR6][R4.64+0x1] ;  /* 0x0000010604137981 */ /* 0x000ee2000c1e1300 */
[----:B--2---:R-:W-:Y:S02]  /*1b10*/  IADD3 R21, PT, PT, R15, -R14, RZ ;  /* 0x8000000e0f157210 */ /* 0x004fe40007ffe0ff */
[----:B-1----:R-:W-:-:S02]  /*1b20*/  IADD3 R15, PT, PT, R9, 0x1, RZ ;  /* 0x00000001090f7810 */ /* 0x002fc40007ffe0ff */
[----:B------:R-:W-:Y:S02]  /*1b30*/  IABS R23, R21 ;  /* 0x0000001500177213 */ /* 0x000fe40000000000 */
[----:B------:R-:W-:-:S03]  /*1b40*/  LOP3.LUT R21, R21, R8, RZ, 0x3c, !PT ;  /* 0x0000000815157212 */ /* 0x000fc600078e3cff */
[----:B------:R-:W-:Y:S01]  /*1b50*/  IMAD.HI.U32 R14, R17, R23, RZ ;  /* 0x00000017110e7227 */ /* 0x000fe200078e00ff */
[----:B------:R-:W-:-:S03]  /*1b60*/  ISETP.GE.AND P4, PT, R21, RZ, PT ;  /* 0x000000ff1500720c */ /* 0x000fc60003f86270 */
[----:B------:R-:W-:-:S04]  /*1b70*/  IMAD.MOV R22, RZ, RZ, -R14 ;  /* 0x000000ffff167224 */ /* 0x000fc800078e0a0e */
[----:B------:R-:W-:-:S05]  /*1b80*/  IMAD R23, R16, R22, R23 ;  /* 0x0000001610177224 */ /* 0x000fca00078e0217 */
[----:B------:R-:W-:-:S13]  /*1b90*/  ISETP.GT.U32.AND P3, PT, R16, R23, PT ;  /* 0x000000171000720c */ /* 0x000fda0003f64070 */
[----:B------:R-:W-:Y:S01]  /*1ba0*/  @!P3 IMAD.IADD R23, R23, 0x1, -R16 ;  /* 0x000000011717b824 */ /* 0x000fe200078e0a10 */
[----:B------:R-:W-:-:S04]  /*1bb0*/  @!P3 IADD3 R14, PT, PT, R14, 0x1, RZ ;  /* 0x000000010e0eb810 */ /* 0x000fc80007ffe0ff */
[----:B------:R-:W-:-:S13]  /*1bc0*/  ISETP.GE.U32.AND P2, PT, R23, R16, PT ;  /* 0x000000101700720c */ /* 0x000fda0003f46070 */
[----:B------:R-:W-:-:S04]  /*1bd0*/  @P2 VIADD R14, R14, 0x1 ;  /* 0x000000010e0e2836 */ /* 0x000fc80000000000 */
[----:B------:R-:W-:-:S05]  /*1be0*/  @!P4 IMAD.MOV R14, RZ, RZ, -R14 ;  /* 0x000000ffff0ec224 */ /* 0x000fca00078e0a0e */
[----:B------:R-:W-:Y:S01]  /*1bf0*/  SEL R22, R18, R14, !P1 ;  /* 0x0000000e12167207 */ /* 0x000fe20004800000 */
[----:B------:R-:W-:-:S04]  /*1c00*/  IMAD.WIDE.U32 R14, R15, 0x4, R2 ;  /* 0x000000040f0e7825 */ /* 0x000fc800078e0002 */
[----:B---3--:R-:W-:-:S05]  /*1c10*/  IMAD R21, R19, UR5, R22 ;  /* 0x0000000513157c24 */ /* 0x008fca000f8e0216 */
[----:B------:R1:W-:Y:S04]  /*1c20*/  STG.E desc[UR6][R14.64], R21 ;  /* 0x000000150e007986 */ /* 0x0003e8000c101906 */
[----:B------:R-:W2:Y:S04]  /*1c30*/  LDG.E.S8 R22, desc[UR6][R6.64+0x1] ;  /* 0x0000010606167981 */ /* 0x000ea8000c1e1300 */
[----:B------:R-:W3:Y:S01]  /*1c40*/  LDG.E.S8 R19, desc[UR6][R4.64+0x2] ;  /* 0x0000020604137981 */ /* 0x000ee2000c1e1300 */
[----:B-1----:R-:W-:-:S04]  /*1c50*/  VIADD R15, R9, 0x2 ;  /* 0x00000002090f7836 */ /* 0x002fc80000000000 */
[----:B------:R-:W-:-:S04]  /*1c60*/  IMAD.WIDE.U32 R14, R15, 0x4, R2 ;  /* 0x000000040f0e7825 */ /* 0x000fc800078e0002 */
[----:B--2---:R-:W-:-:S05]  /*1c70*/  IMAD.IADD R23, R21, 0x1, -R22 ;  /* 0x0000000115177824 */ /* 0x004fca00078e0a16 */
[----:B------:R-:W-:Y:S02]  /*1c80*/  IABS R25, R23 ;  /* 0x0000001700197213 */ /* 0x000fe40000000000 */
[----:B------:R-:W-:-:S03]  /*1c90*/  LOP3.LUT R23, R23, R8, RZ, 0x3c, !PT ;  /* 0x0000000817177212 */ /* 0x000fc600078e3cff */
[----:B------:R-:W-:Y:S01]  /*1ca0*/  IMAD.HI.U32 R22, R17, R25, RZ ;  /* 0x0000001911167227 */ /* 0x000fe200078e00ff */
[----:B------:R-:W-:-:S03]  /*1cb0*/  ISETP.GE.AND P4, PT, R23, RZ, PT ;  /* 0x000000ff1700720c */ /* 0x000fc60003f86270 */
[----:B------:R-:W-:-:S04]  /*1cc0*/  IMAD.MOV R24, RZ, RZ, -R22 ;  /* 0x000000ffff187224 */ /* 0x000fc800078e0a16 */
[----:B------:R-:W-:-:S05]  /*1cd0*/  IMAD R25, R16, R24, R25 ;  /* 0x0000001810197224 */ /* 0x000fca00078e0219 */
[----:B------:R-:W-:-:S13]  /*1ce0*/  ISETP.GT.U32.AND P3, PT, R16, R25, PT ;  /* 0x000000191000720c */ /* 0x000fda0003f64070 */
[----:B------:R-:W-:Y:S01]  /*1cf0*/  @!P3 IADD3 R25, PT, PT, R25, -R16, RZ ;  /* 0x800000101919b210 */ /* 0x000fe20007ffe0ff */
[----:B------:R-:W-:-:S03]  /*1d00*/  @!P3 VIADD R22, R22, 0x1 ;  /* 0x000000011616b836 */ /* 0x000fc60000000000 */
[----:B------:R-:W-:-:S13]  /*1d10*/  ISETP.GE.U32.AND P2, PT, R25, R16, PT ;  /* 0x000000101900720c */ /* 0x000fda0003f46070 */
[----:B------:R-:W-:-:S05]  /*1d20*/  @P2 VIADD R22, R22, 0x1 ;  /* 0x0000000116162836 */ /* 0x000fca0000000000 */
[----:B------:R-:W-:-:S04]  /*1d30*/  @!P4 IADD3 R22, PT, PT, -R22, RZ, RZ ;  /* 0x000000ff1616c210 */ /* 0x000fc80007ffe1ff */
[----:B------:R-:W-:-:S05]  /*1d40*/  SEL R22, R18, R22, !P1 ;  /* 0x0000001612167207 */ /* 0x000fca0004800000 */
[----:B---3--:R-:W-:-:S05]  /*1d50*/  IMAD R19, R19, UR5, R22 ;  /* 0x0000000513137c24 */ /* 0x008fca000f8e0216 */
[----:B------:R2:W-:Y:S04]  /*1d60*/  STG.E desc[UR6][R14.64], R19 ;  /* 0x000000130e007986 */ /* 0x0005e8000c101906 */
[----:B------:R-:W3:Y:S04]  /*1d70*/  LDG.E.S8 R6, desc[UR6][R6.64+0x2] ;  /* 0x0000020606067981 */ /* 0x000ee8000c1e1300 */
[----:B------:R-:W4:Y:S01]  /*1d80*/  LDG.E.S8 R4, desc[UR6][R4.64+0x3] ;  /* 0x0000030604047981 */ /* 0x000f22000c1e1300 */
[----:B------:R-:W-:Y:S02]  /*1d90*/  VIADD R9, R9, 0x4 ;  /* 0x0000000409097836 */ /* 0x000fe40000000000 */
[----:B---3--:R-:W-:-:S05]  /*1da0*/  IMAD.IADD R21, R19, 0x1, -R6 ;  /* 0x0000000113157824 */ /* 0x008fca00078e0a06 */
        /* <DEDUP_REMOVED lines=12> */
[----:B------:R-:W-:-:S05]  /*1e70*/  SEL R17, R18, R17, !P1 ;  /* 0x0000001112117207 */ /* 0x000fca0004800000 */
[----:B----4-:R-:W-:-:S05]  /*1e80*/  IMAD R17, R4, UR5, R17 ;  /* 0x0000000504117c24 */ /* 0x010fca000f8e0211 */
[----:B------:R2:W-:Y:S02]  /*1e90*/  STG.E desc[UR6][R12.64+0xc], R17 ;  /* 0x00000c110c007986 */ /* 0x0005e4000c101906 */
.L_x_50:
[----:B------:R-:W-:Y:S05]  /*1ea0*/  @!P0 EXIT ;  /* 0x000000000000894d */ /* 0x000fea0003800000 */
[----:B------:R-:W-:Y:S02]  /*1eb0*/  ISETP.NE.AND P1, PT, R20, 0x1, PT ;  /* 0x000000011400780c */ /* 0x000fe40003f25270 */
[----:B------:R-:W-:-:S04]  /*1ec0*/  LOP3.LUT R0, R0, 0x1, RZ, 0xc0, !PT ;  /* 0x0000000100007812 */ /* 0x000fc800078ec0ff */
[----:B------:R-:W-:-:S07]  /*1ed0*/  ISETP.NE.U32.AND P0, PT, R0, 0x1, PT ;  /* 0x000000010000780c */ /* 0x000fce0003f05070 */
[----:B------:R-:W-:Y:S06]  /*1ee0*/  @!P1 BRA `(.L_x_51) ;  /* 0x0000000000ec9947 */ /* 0x000fec0003800000 */
[C---:B------:R-:W-:Y:S01]  /*1ef0*/  IADD3 R4, P1, PT, R9.reuse, R10, RZ ;  /* 0x0000000a09047210 */ /* 0x040fe20007f3e0ff */
[C---:B-12---:R-:W-:Y:S01]  /*1f00*/  IMAD.WIDE R12, R9.reuse, 0x4, R2 ;  /* 0x00000004090c7825 */ /* 0x046fe200078e0202 */
[C---:B------:R-:W-:Y:S01]  /*1f10*/  IADD3 R0, PT, PT, R9.reuse, UR4, RZ ;  /* 0x0000000409007c10 */ /* 0x040fe2000fffe0ff */
[----:B------:R-:W1:Y:S01]  /*1f20*/  LDCU UR5, c[0x0][0x3a0] ;  /* 0x00007400ff0577ac */ /* 0x000e620008000800 */
[----:B------:R-:W-:-:S03]  /*1f30*/  LEA.HI.X.SX32 R5, R9, R11, 0x1, P1 ;  /* 0x0000000b09057211 */ /* 0x000fc600008f0eff */
[----:B------:R2:W5:Y:S04]  /*1f40*/  LDG.E R12, desc[UR6][R12.64+-0x4] ;  /* 0xfffffc060c0c7981 */ /* 0x000568000c1e1900 */
[----:B---34-:R-:W5:Y:S01]  /*1f50*/  LDG.E.S8 R15, desc[UR6][R4.64+-0x1] ;  /* 0xffffff06040f7981 */ /* 0x018f62000c1e1300 */
[----:B------:R-:W-:-:S04]  /*1f60*/  IADD3 R6, P1, PT, R0, R10, RZ ;  /* 0x0000000a00067210 */ /* 0x000fc80007f3e0ff */
[----:B------:R-:W-:Y:S02]  /*1f70*/  LEA.HI.X.SX32 R7, R0, R11, 0x1, P1 ;  /* 0x0000000b00077211 */ /* 0x000fe400008f0eff */
[----:B------:R-:W3:Y:S03]  /*1f80*/  LDC R0, c[0x0][0x39c] ;  /* 0x0000e700ff007b82 */ /* 0x000ee60000000800 */
[----:B------:R-:W1:Y:S01]  /*1f90*/  LDG.E.S8 R14, desc[UR6][R6.64] ;  /* 0x00000006060e7981 */ /* 0x000e62000c1e1300 */
[----:B---3--:R-:W-:-:S04]  /*1fa0*/  IABS R8, R0 ;  /* 0x0000000000087213 */ /* 0x008fc80000000000 */
[----:B------:R-:W3:Y:S08]  /*1fb0*/  I2F.RP R16, R8 ;  /* 0x0000000800107306 */ /* 0x000ef00000209400 */
[----:B---3--:R-:W3:Y:S02]  /*1fc0*/  MUFU.RCP R16, R16 ;  /* 0x0000001000107308 */ /* 0x008ee40000001000 */
[----:B---3--:R-:W-:-:S06]  /*1fd0*/  VIADD R18, R16, 0xffffffe ;  /* 0x0ffffffe10127836 */ /* 0x008fcc0000000000 */
[----:B--2---:R-:W2:Y:S02]  /*1fe0*/  F2I.FTZ.U32.TRUNC.NTZ R13, R18 ;  /* 0x00000012000d7305 */ /* 0x004ea4000021f000 */
[----:B--2---:R-:W-:Y:S01]  /*1ff0*/  IMAD.MOV R19, RZ, RZ, -R13 ;  /* 0x000000ffff137224 */ /* 0x004fe200078e0a0d */
[----:B-----5:R-:W-:-:S03]  /*2000*/  IADD3 R17, PT, PT, R12, -R15, RZ ;  /* 0x8000000f0c117210 */ /* 0x020fc60007ffe0ff */
[----:B------:R-:W-:Y:S02]  /*2010*/  IMAD R15, R19, R8, RZ ;  /* 0x00000008130f7224 */ /* 0x000fe400078e02ff */
[----:B------:R-:W-:Y:S01]  /*2020*/  IMAD.MOV.U32 R12, RZ, RZ, RZ ;  /* 0x000000ffff0c7224 */ /* 0x000fe200078e00ff */
[----:B------:R-:W-:Y:S02]  /*2030*/  IABS R19, R17 ;  /* 0x0000001100137213 */ /* 0x000fe40000000000 */
[----:B------:R-:W-:Y:S01]  /*2040*/  LOP3.LUT R17, R17, R0, RZ, 0x3c, !PT ;  /* 0x0000000011117212 */ /* 0x000fe200078e3cff */
[----:B------:R-:W-:-:S03]  /*2050*/  IMAD.HI.U32 R15, R13, R15, R12 ;  /* 0x0000000f0d0f7227 */ /* 0x000fc600078e000c */
[----:B------:R-:W-:Y:S01]  /*2060*/  ISETP.GE.AND P3, PT, R17, RZ, PT ;  /* 0x000000ff1100720c */ /* 0x000fe20003f66270 */
[----:B------:R-:W-:-:S04]  /*2070*/  IMAD.MOV.U32 R13, RZ, RZ, R19 ;  /* 0x000000ffff0d7224 */ /* 0x000fc800078e0013 */
[----:B------:R-:W-:-:S05]  /*2080*/  IMAD.HI.U32 R12, R15, R13, RZ ;  /* 0x0000000d0f0c7227 */ /* 0x000fca00078e00ff */
[----:B------:R-:W-:-:S05]  /*2090*/  IADD3 R16, PT, PT, -R12, RZ, RZ ;  /* 0x000000ff0c107210 */ /* 0x000fca0007ffe1ff */
[----:B------:R-:W-:Y:S01]  /*20a0*/  IMAD R13, R8, R16, R13 ;  /* 0x00000010080d7224 */ /* 0x000fe200078e020d */
[----:B------:R-:W-:-:S04]  /*20b0*/  LOP3.LUT R16, RZ, R0, RZ, 0x33, !PT ;  /* 0x00000000ff107212 */ /* 0x000fc800078e33ff */
[----:B------:R-:W-:-:S13]  /*20c0*/  ISETP.GT.U32.AND P2, PT, R8, R13, PT ;  /* 0x0000000d0800720c */ /* 0x000fda0003f44070 */
[----:B------:R-:W-:Y:S02]  /*20d0*/  @!P2 IMAD.IADD R13, R13, 0x1, -R8 ;  /* 0x000000010d0da824 */ /* 0x000fe400078e0a08 */
[----:B------:R-:W-:-:S03]  /*20e0*/  @!P2 VIADD R12, R12, 0x1 ;  /* 0x000000010c0ca836 */ /* 0x000fc60000000000 */
[----:B------:R-:W-:-:S13]  /*20f0*/  ISETP.GE.U32.AND P1, PT, R13, R8, PT ;  /* 0x000000080d00720c */ /* 0x000fda0003f26070 */
[----:B------:R-:W-:Y:S02]  /*2100*/  @P1 IADD3 R12, PT, PT, R12, 0x1, RZ ;  /* 0x000000010c0c1810 */ /* 0x000fe40007ffe0ff */
[----:B------:R-:W-:-:S03]  /*2110*/  ISETP.NE.AND P1, PT, R0, RZ, PT ;  /* 0x000000ff0000720c */ /* 0x000fc60003f25270 */
[----:B------:R-:W-:-:S05]  /*2120*/  @!P3 IMAD.MOV R12, RZ, RZ, -R12 ;  /* 0x000000ffff0cb224 */ /* 0x000fca00078e0a0c */
[----:B------:R-:W-:Y:S01]  /*2130*/  SEL R17, R16, R12, !P1 ;  /* 0x0000000c10117207 */ /* 0x000fe20004800000 */
[----:B------:R-:W-:-:S04]  /*2140*/  IMAD.WIDE.U32 R12, R9, 0x4, R2 ;  /* 0x00000004090c7825 */ /* 0x000fc800078e0002 */
[----:B-1----:R-:W-:-:S05]  /*2150*/  IMAD R17, R14, UR5, R17 ;  /* 0x000000050e117c24 */ /* 0x002fca000f8e0211 */
[----:B------:R1:W-:Y:S04]  /*2160*/  STG.E desc[UR6][R12.64], R17 ;  /* 0x000000110c007986 */ /* 0x0003e8000c101906 */
[----:B------:R-:W2:Y:S04]  /*2170*/  LDG.E.S8 R4, desc[UR6][R4.64] ;  /* 0x0000000604047981 */ /* 0x000ea8000c1e1300 */
[----:B------:R-:W3:Y:S01]  /*2180*/  LDG.E.S8 R6, desc[UR6][R6.64+0x1] ;  /* 0x0000010606067981 */ /* 0x000ee2000c1e1300 */
        /* <DEDUP_REMOVED lines=15> */
[----:B---3--:R-:W-:-:S05]  /*2280*/  IMAD R15, R6, UR5, R15 ;  /* 0x00000005060f7c24 */ /* 0x008fca000f8e020f */
[----:B------:R1:W-:Y:S02]  /*2290*/  STG.E desc[UR6][R12.64+0x4], R15 ;  /* 0x0000040f0c007986 */ /* 0x0003e4000c101906 */
.L_x_51:
[----:B------:R-:W-:Y:S05]  /*22a0*/  @P0 EXIT ;  /* 0x000000000000094d */ /* 0x000fea0003800000 */
[CC--:B------:R-:W-:Y:S01]  /*22b0*/  IADD3 R6, P0, PT, R9.reuse, R10.reuse, RZ ;  /* 0x0000000a09067210 */ /* 0x0c0fe20007f1e0ff */
[C---:B------:R-:W-:Y:S01]  /*22c0*/  IMAD.WIDE R4, R9.reuse, 0x4, R2 ;  /* 0x0000000409047825 */ /* 0x040fe200078e0202 */
[C---:B------:R-:W-:Y:S01]  /*22d0*/  IADD3 R0, PT, PT, R9.reuse, UR4, RZ ;  /* 0x0000000409007c10 */ /* 0x040fe2000fffe0ff */
[----:B------:R-:W2:Y:S01]  /*22e0*/  LDC R8, c[0x0][0x39c] ;  /* 0x0000e700ff087b82 */ /* 0x000ea20000000800 */
[----:B------:R-:W-:Y:S01]  /*22f0*/  LEA.HI.X.SX32 R7, R9, R11, 0x1, P0 ;  /* 0x0000000b09077211 */ /* 0x000fe200000f0eff */
[----:B------:R-:W5:Y:S02]  /*2300*/  LDCU UR4, c[0x0][0x3a0] ;  /* 0x00007400ff0477ac */ /* 0x000f640008000800 */
[----:B------:R5:W5:Y:S04]  /*2310*/  LDG.E R4, desc[UR6][R4.64+-0x4] ;  /* 0xfffffc0604047981 */ /* 0x000b68000c1e1900 */
[----:B------:R5:W5:Y:S01]  /*2320*/  LDG.E.S8 R7, desc[UR6][R6.64+-0x1] ;  /* 0xffffff0606077981 */ /* 0x000b62000c1e1300 */
[----:B------:R-:W-:-:S04]  /*2330*/  IADD3 R10, P0, PT, R0, R10, RZ ;  /* 0x0000000a000a7210 */ /* 0x000fc80007f1e0ff */
[----:B------:R-:W-:-:S06]  /*2340*/  LEA.HI.X.SX32 R11, R0, R11, 0x1, P0 ;  /* 0x0000000b000b7211 */ /* 0x000fcc00000f0eff */
[----:B------:R-:W5:Y:S01]  /*2350*/  LDG.E.S8 R11, desc[UR6][R10.64] ;  /* 0x000000060a0b7981 */ /* 0x000f62000c1e1300 */
[----:B01-34-:R-:W-:Y:S01]  /*2360*/  IMAD.WIDE.U32 R2, R9, 0x4, R2 ;  /* 0x0000000409027825 */ /* 0x01bfe200078e0002 */
[----:B--2---:R-:W-:-:S04]  /*2370*/  IABS R13, R8 ;  /* 0x00000008000d7213 */ /* 0x004fc80000000000 */
[----:B------:R-:W0:Y:S08]  /*2380*/  I2F.RP R0, R13 ;  /* 0x0000000d00007306 */ /* 0x000e300000209400 */
[----:B0-----:R-:W0:Y:S02]  /*2390*/  MUFU.RCP R0, R0 ;  /* 0x0000000000007308 */ /* 0x001e240000001000 */
[----:B0-----:R-:W-:-:S06]  /*23a0*/  VIADD R12, R0, 0xffffffe ;  /* 0x0ffffffe000c7836 */ /* 0x001fcc0000000000 */
[----:B-----5:R-:W0:Y:S02]  /*23b0*/  F2I.FTZ.U32.TRUNC.NTZ R5, R12 ;  /* 0x0000000c00057305 */ /* 0x020e24000021f000 */
[----:B0-----:R-:W-:-:S04]  /*23c0*/  IMAD.MOV R6, RZ, RZ, -R5 ;  /* 0x000000ffff067224 */ /* 0x001fc800078e0a05 */
[----:B------:R-:W-:Y:S01]  /*23d0*/  IMAD R15, R6, R13, RZ ;  /* 0x0000000d060f7224 */ /* 0x000fe200078e02ff */
[----:B------:R-:W-:Y:S01]  /*23e0*/  IADD3 R7, PT, PT, R4, -R7, RZ ;  /* 0x8000000704077210 */ /* 0x000fe20007ffe0ff */
[----:B------:R-:W-:-:S03]  /*23f0*/  IMAD.MOV.U32 R4, RZ, RZ, RZ ;  /* 0x000000ffff047224 */ /* 0x000fc600078e00ff */
[----:B------:R-:W-:Y:S01]  /*2400*/  IABS R6, R7 ;  /* 0x0000000700067213 */ /* 0x000fe20000000000 */
[----:B------:R-:W-:Y:S01]  /*2410*/  IMAD.HI.U32 R15, R5, R15, R4 ;  /* 0x0000000f050f7227 */ /* 0x000fe200078e0004 */
[----:B------:R-:W-:-:S03]  /*2420*/  LOP3.LUT R7, R7, R8, RZ, 0x3c, !PT ;  /* 0x0000000807077212 */ /* 0x000fc600078e3cff */
[----:B------:R-:W-:Y:S01]  /*2430*/  IMAD.MOV.U32 R4, RZ, RZ, R6 ;  /* 0x000000ffff047224 */ /* 0x000fe200078e0006 */
[----:B------:R-:W-:-:S03]  /*2440*/  ISETP.GE.AND P2, PT, R7, RZ, PT ;  /* 0x000000ff0700720c */ /* 0x000fc60003f46270 */
[----:B------:R-:W-:-:S05]  /*2450*/  IMAD.HI.U32 R0, R15, R4, RZ ;  /* 0x000000040f007227 */ /* 0x000fca00078e00ff */
[----:B------:R-:W-:-:S05]  /*2460*/  IADD3 R5, PT, PT, -R0, RZ, RZ ;  /* 0x000000ff00057210 */ /* 0x000fca0007ffe1ff */
[----:B------:R-:W-:-:S05]  /*2470*/  IMAD R4, R13, R5, R4 ;  /* 0x000000050d047224 */ /* 0x000fca00078e0204 */
[----:B------:R-:W-:-:S13]  /*2480*/  ISETP.GT.U32.AND P1, PT, R13, R4, PT ;  /* 0x000000040d00720c */ /* 0x000fda0003f24070 */
[----:B------:R-:W-:Y:S02]  /*2490*/  @!P1 IMAD.IADD R4, R4, 0x1, -R13 ;  /* 0x0000000104049824 */ /* 0x000fe400078e0a0d */
[----:B------:R-:W-:Y:S01]  /*24a0*/  @!P1 VIADD R0, R0, 0x1 ;  /* 0x0000000100009836 */ /* 0x000fe20000000000 */
[----:B------:R-:W-:Y:S02]  /*24b0*/  ISETP.NE.AND P1, PT, R8, RZ, PT ;  /* 0x000000ff0800720c */ /* 0x000fe40003f25270 */
[----:B------:R-:W-:-:S13]  /*24c0*/  ISETP.GE.U32.AND P0, PT, R4, R13, PT ;  /* 0x0000000d0400720c */ /* 0x000fda0003f06070 */
[----:B------:R-:W-:-:S05]  /*24d0*/  @P0 IADD3 R0, PT, PT, R0, 0x1, RZ ;  /* 0x0000000100000810 */ /* 0x000fca0007ffe0ff */
[----:B------:R-:W-:Y:S01]  /*24e0*/  @!P2 IMAD.MOV R0, RZ, RZ, -R0 ;  /* 0x000000ffff00a224 */ /* 0x000fe200078e0a00 */
[----:B------:R-:W-:-:S05]  /*24f0*/  @!P1 LOP3.LUT R0, RZ, R8, RZ, 0x33, !PT ;  /* 0x00000008ff009212 */ /* 0x000fca00078e33ff */
[----:B------:R-:W-:-:S05]  /*2500*/  IMAD R5, R11, UR4, R0 ;  /* 0x000000040b057c24 */ /* 0x000fca000f8e0200 */
[----:B------:R-:W-:Y:S01]  /*2510*/  STG.E desc[UR6][R2.64], R5 ;  /* 0x0000000502007986 */ /* 0x000fe2000c101906 */
[----:B------:R-:W-:Y:S05]  /*2520*/  EXIT ;  /* 0x000000000000794d */ /* 0x000fea0003800000 */
.L_x_52:
        /* <DEDUP_REMOVED lines=13> */
.L_x_55:


//--------------------- .nv.global.init           --------------------------
	.section	.nv.global.init,"aw",@progbits
.nv.global.init:
	.type		$str$2,@object
	.size		$str$2,($str$4 - $str$2)
$str$2:
        /*0000*/ 	.byte	0x70, 0x6f, 0x73, 0x20, 0x6f, 0x66, 0x20, 0x73, 0x75, 0x62, 0x70, 0x61, 0x74, 0x74, 0x65, 0x72
        /*0010*/ 	.byte	0x6e, 0x20, 0x25, 0x64, 0x20, 0x69, 0x73, 0x20, 0x3a, 0x25, 0x64, 0x0a, 0x00
	.type		$str$4,@object
	.size		$str$4,($str - $str$4)
$str$4:
        /*001d*/ 	.byte	0x70, 0x6f, 0x73, 0x69, 0x74, 0x69, 0x6f, 0x6e, 0x20, 0x6f, 0x66, 0x20, 0x74, 0x68, 0x65, 0x20
        /*002d*/ 	.byte	0x70, 0x61, 0x74, 0x74, 0x65, 0x72, 0x6e, 0x20, 0x69, 0x73, 0x20, 0x3a, 0x25, 0x64, 0x0a, 0x00
	.type		$str,@object
	.size		$str,($str$3 - $str)
$str:
        /*003d*/ 	.byte	0x0a, 0x54, 0x68, 0x65, 0x20, 0x68, 0x61, 0x73, 0x68, 0x20, 0x6f, 0x66, 0x20, 0x74, 0x68, 0x65
        /*004d*/ 	.byte	0x20, 0x73, 0x75, 0x62, 0x70, 0x61, 0x74, 0x74, 0x65, 0x72, 0x6e, 0x20, 0x25, 0x64, 0x20, 0x69
        /*005d*/ 	.byte	0x73, 0x20, 0x25, 0x64, 0x0a, 0x00
	.type		$str$3,@object
	.size		$str$3,($str$1 - $str$3)
$str$3:
        /*0063*/ 	.byte	0x20, 0x70, 0x61, 0x74, 0x74, 0x65, 0x72, 0x6e, 0x20, 0x63, 0x68, 0x61, 0x72, 0x3a, 0x20, 0x25
        /*0073*/ 	.byte	0x63, 0x2c, 0x20, 0x74, 0x65, 0x78, 0x74, 0x20, 0x63, 0x68, 0x61, 0x72, 0x3a, 0x20, 0x25, 0x63
        /*0083*/ 	.byte	0x2c, 0x20, 0x70, 0x61, 0x74, 0x74, 0x65, 0x72, 0x6e, 0x20, 0x70, 0x6f, 0x73, 0x3a, 0x20, 0x25
        /*0093*/ 	.byte	0x64, 0x2c, 0x20, 0x74, 0x65, 0x78, 0x74, 0x20, 0x70, 0x6f, 0x73, 0x3a, 0x20, 0x25, 0x64, 0x0a
        /*00a3*/ 	.byte	0x00
	.type		$str$1,@object
	.size		$str$1,(.L_1 - $str$1)
$str$1:
        /*00a4*/ 	.byte	0x70, 0x61, 0x74, 0x74, 0x65, 0x72, 0x6e, 0x20, 0x68, 0x61, 0x73, 0x68, 0x20, 0x25, 0x64, 0x2c
        /*00b4*/ 	.byte	0x20, 0x74, 0x65, 0x78, 0x74, 0x20, 0x68, 0x61, 0x73, 0x68, 0x20, 0x25, 0x64, 0x2c, 0x20, 0x62
        /*00c4*/ 	.byte	0x6c, 0x6f, 0x63, 0x6b, 0x20, 0x69, 0x64, 0x20, 0x25, 0x64, 0x2c, 0x20, 0x69, 0x20, 0x3d, 0x20
        /*00d4*/ 	.byte	0x25, 0x64, 0x2c, 0x20, 0x74, 0x68, 0x72, 0x65, 0x61, 0x64, 0x20, 0x69, 0x64, 0x3a, 0x20, 0x25
        /*00e4*/ 	.byte	0x64, 0x0a, 0x00
.L_1:


//--------------------- .nv.shared.reserved.0     --------------------------
	.section	.nv.shared.reserved.0,"aw",@nobits
	.weak		__nv_reservedSMEM_offset_0_alias
	.size		__nv_reservedSMEM_offset_0_alias, 0, 64
	.other		__nv_reservedSMEM_offset_0_alias,@"STO_CUDA_RESERVED_SHARED STV_DEFAULT"
__nv_reservedSMEM_offset_0_alias:
	.zero		0
	.zero		64


//--------------------- .nv.constant0._Z11seekPatternPciPiiS_S0_iS0_S_i --------------------------
	.section	.nv.constant0._Z11seekPatternPciPiiS_S0_iS0_S_i,"a",@progbits
	.sectionflags	@""
	.align	4
.nv.constant0._Z11seekPatternPciPiiS_S0_iS0_S_i:
	.zero		972


//--------------------- .nv.constant0._Z20findSubpatternHashesPciPii --------------------------
	.section	.nv.constant0._Z20findSubpatternHashesPciPii,"a",@progbits
	.sectionflags	@""
	.align	4
.nv.constant0._Z20findSubpatternHashesPciPii:
	.zero		924


//--------------------- .nv.constant0._Z10findHashesPciPiiii --------------------------
	.section	.nv.constant0._Z10findHashesPciPiiii,"a",@progbits
	.sectionflags	@""
	.align	4
.nv.constant0._Z10findHashesPciPiiii:
	.zero		932


//--------------------- SYMBOLS --------------------------

	.type		.nv.reservedSmem.offset0,@object
	.size		.nv.reservedSmem.offset0,0x4
	.type		vprintf,@function
